def matmul_kernel(
    a_ptr,
    b_ptr,
    c_ptr,
    M,
    N,
    K,
    stride_am,
    stride_ak,
    stride_bk,
    stride_bn,
    stride_cm,
    stride_cn,
    BLOCK_M: tl.constexpr,
    BLOCK_N: tl.constexpr,
    BLOCK_K: tl.constexpr,
    GROUP_M: tl.constexpr,
):
    pid = tl.program_id(axis=0)
    num_pid_m = tl.cdiv(M, BLOCK_M)
    num_pid_n = tl.cdiv(N, BLOCK_N)
    num_pid_in_group = GROUP_M * num_pid_n
    group_id = pid // num_pid_in_group
    first_pid_m = group_id * GROUP_M
    group_size_m = min(num_pid_m - first_pid_m, GROUP_M)
    pid_m = first_pid_m + ((pid % num_pid_in_group) % group_size_m)
    pid_n = (pid % num_pid_in_group) // group_size_m

    offs_am = (pid_m * BLOCK_M + tl.arange(0, BLOCK_M)) % M
    offs_bn = (pid_n * BLOCK_N + tl.arange(0, BLOCK_N)) % N
    offs_k = tl.arange(0, BLOCK_K)
    a_ptrs = a_ptr + offs_am[:, None] * stride_am + offs_k[None, :] * stride_ak
    b_ptrs = b_ptr + offs_k[:, None] * stride_bk + offs_bn[None, :] * stride_bn

    acc = tl.zeros((BLOCK_M, BLOCK_N), dtype=tl.float32)
    for kk in range(0, tl.cdiv(K, BLOCK_K)):
        a = tl.load(a_ptrs, mask=offs_k[None, :] < K - kk * BLOCK_K, other=0.0)
        b = tl.load(b_ptrs, mask=offs_k[:, None] < K - kk * BLOCK_K, other=0.0)
        acc = tl.dot(a, b, acc)
        a_ptrs += BLOCK_K * stride_ak
        b_ptrs += BLOCK_K * stride_bk

    c = acc.to(c_ptr.dtype.element_ty)
    offs_cm = pid_m * BLOCK_M + tl.arange(0, BLOCK_M)
    offs_cn = pid_n * BLOCK_N + tl.arange(0, BLOCK_N)
    c_ptrs = c_ptr + offs_cm[:, None] * stride_cm + offs_cn[None, :] * stride_cn
    mask = (offs_cm[:, None] < M) & (offs_cn[None, :] < N)
    tl.store(c_ptrs, c, mask=mask)

# config = {"BLOCK_K": 32, "BLOCK_M": 64, "BLOCK_N": 128, "GROUP_M": 8, "arch": "sm_100", "dtype": "fp32", "num_ctas": 1, "num_stages": 3, "num_warps": 16}
# arch = sm_100


// ===== COMPILED SASS (sm_100a) =====

	.target	sm_100a

	.elftype	@"ET_EXEC"


//--------------------- .note.nv.tkinfo           --------------------------
	.section	.note.nv.tkinfo,"",@"SHT_NOTE"
	.sectionflags	@"SHF_NOTE_NV_TKINFO"
	.tkinfo
        /*0018*/ 	.word	0x00000081
        /*0030*/ 	.string	""
        /*0030*/ 	.string	"ptxas-blackwell"
        /*0030*/ 	.string	"Cuda compilation tools, release 12.9, V12.9.86"
        /*0030*/ 	.string	"Build cuda_12.9.r12.9/compiler.36037853_0"
        /*0030*/ 	.string	"-v  -suppress-debug-info  -lineinfo  -arch sm_100a "



//--------------------- .note.nv.cuver            --------------------------
	.section	.note.nv.cuver,"",@"SHT_NOTE"
	.sectionflags	@"SHF_NOTE_NV_CUVER"
        /*0018*/ 	.short	0x0001
        /*001a*/ 	.short	0x0064
        /*001c*/ 	.short	0x0001
        /*001e*/ 	.short	0x0000
        /*0020*/ 	.short	0x0001
        /*0022*/ 	.short	0x0000


//--------------------- .nv.info                  --------------------------
	.section	.nv.info,"",@"SHT_CUDA_INFO"
	.align	4


	//----- nvinfo : EIATTR_REGCOUNT
	.align		4
        /*0000*/ 	.byte	0x04, 0x2f
        /*0002*/ 	.short	(.L_1 - .L_0)
	.align		4
.L_0:
        /*0004*/ 	.word	index@(matmul_kernel)
        /*0008*/ 	.word	0x00000064


	//----- nvinfo : EIATTR_FRAME_SIZE
	.align		4
.L_1:
        /*000c*/ 	.byte	0x04, 0x11
        /*000e*/ 	.short	(.L_3 - .L_2)
	.align		4
.L_2:
        /*0010*/ 	.word	index@(matmul_kernel)
        /*0014*/ 	.word	0x00000000


	//----- nvinfo : EIATTR_MIN_STACK_SIZE
	.align		4
.L_3:
        /*0018*/ 	.byte	0x04, 0x12
        /*001a*/ 	.short	(.L_5 - .L_4)
	.align		4
.L_4:
        /*001c*/ 	.word	index@(matmul_kernel)
        /*0020*/ 	.word	0x00000000
.L_5:


//--------------------- .nv.info.matmul_kernel    --------------------------
	.section	.nv.info.matmul_kernel,"",@"SHT_CUDA_INFO"
	.sectionflags	@""
	.align	4


	//----- nvinfo : EIATTR_CUDA_API_VERSION
	.align		4
        /*0000*/ 	.byte	0x04, 0x37
        /*0002*/ 	.short	(.L_7 - .L_6)
.L_6:
        /*0004*/ 	.word	0x00000081


	//----- nvinfo : EIATTR_KPARAM_INFO
	.align		4
.L_7:
        /*0008*/ 	.byte	0x04, 0x17
        /*000a*/ 	.short	(.L_9 - .L_8)
.L_8:
        /*000c*/ 	.word	0x00000000
        /*0010*/ 	.short	0x000d
        /*0012*/ 	.short	0x0048
        /*0014*/ 	.byte	0x00, 0xf4, 0x21, 0x00


	//----- nvinfo : EIATTR_KPARAM_INFO
	.align		4
.L_9:
        /*0018*/ 	.byte	0x04, 0x17
        /*001a*/ 	.short	(.L_11 - .L_10)
.L_10:
        /*001c*/ 	.word	0x00000000
        /*0020*/ 	.short	0x000c
        /*0022*/ 	.short	0x0040
        /*0024*/ 	.byte	0x00, 0xf4, 0x21, 0x00


	//----- nvinfo : EIATTR_KPARAM_INFO
	.align		4
.L_11:
        /*0028*/ 	.byte	0x04, 0x17
        /*002a*/ 	.short	(.L_13 - .L_12)
.L_12:
        /*002c*/ 	.word	0x00000000
        /*0030*/ 	.short	0x000b
        /*0032*/ 	.short	0x0038
        /*0034*/ 	.byte	0x00, 0xf0, 0x11, 0x00


	//----- nvinfo : EIATTR_KPARAM_INFO
	.align		4
.L_13:
        /*0038*/ 	.byte	0x04, 0x17
        /*003a*/ 	.short	(.L_15 - .L_14)
.L_14:
        /*003c*/ 	.word	0x00000000
        /*0040*/ 	.short	0x000a
        /*0042*/ 	.short	0x0034
        /*0044*/ 	.byte	0x00, 0xf0, 0x11, 0x00


	//----- nvinfo : EIATTR_KPARAM_INFO
	.align		4
.L_15:
        /*0048*/ 	.byte	0x04, 0x17
        /*004a*/ 	.short	(.L_17 - .L_16)
.L_16:
        /*004c*/ 	.word	0x00000000
        /*0050*/ 	.short	0x0009
        /*0052*/ 	.short	0x0030
        /*0054*/ 	.byte	0x00, 0xf0, 0x11, 0x00


	//----- nvinfo : EIATTR_KPARAM_INFO
	.align		4
.L_17:
        /*0058*/ 	.byte	0x04, 0x17
        /*005a*/ 	.short	(.L_19 - .L_18)
.L_18:
        /*005c*/ 	.word	0x00000000
        /*0060*/ 	.short	0x0008
        /*0062*/ 	.short	0x002c
        /*0064*/ 	.byte	0x00, 0xf0, 0x11, 0x00


	//----- nvinfo : EIATTR_KPARAM_INFO
	.align		4
.L_19:
        /*0068*/ 	.byte	0x04, 0x17
        /*006a*/ 	.short	(.L_21 - .L_20)
.L_20:
        /*006c*/ 	.word	0x00000000
        /*0070*/ 	.short	0x0007
        /*0072*/ 	.short	0x0028
        /*0074*/ 	.byte	0x00, 0xf0, 0x11, 0x00


	//----- nvinfo : EIATTR_KPARAM_INFO
	.align		4
.L_21:
        /*0078*/ 	.byte	0x04, 0x17
        /*007a*/ 	.short	(.L_23 - .L_22)
.L_22:
        /*007c*/ 	.word	0x00000000
        /*0080*/ 	.short	0x0006
        /*0082*/ 	.short	0x0024
        /*0084*/ 	.byte	0x00, 0xf0, 0x11, 0x00


	//----- nvinfo : EIATTR_KPARAM_INFO
	.align		4
.L_23:
        /*0088*/ 	.byte	0x04, 0x17
        /*008a*/ 	.short	(.L_25 - .L_24)
.L_24:
        /*008c*/ 	.word	0x00000000
        /*0090*/ 	.short	0x0005
        /*0092*/ 	.short	0x0020
        /*0094*/ 	.byte	0x00, 0xf0, 0x11, 0x00


	//----- nvinfo : EIATTR_KPARAM_INFO
	.align		4
.L_25:
        /*0098*/ 	.byte	0x04, 0x17
        /*009a*/ 	.short	(.L_27 - .L_26)
.L_26:
        /*009c*/ 	.word	0x00000000
        /*00a0*/ 	.short	0x0004
        /*00a2*/ 	.short	0x001c
        /*00a4*/ 	.byte	0x00, 0xf0, 0x11, 0x00


	//----- nvinfo : EIATTR_KPARAM_INFO
	.align		4
.L_27:
        /*00a8*/ 	.byte	0x04, 0x17
        /*00aa*/ 	.short	(.L_29 - .L_28)
.L_28:
        /*00ac*/ 	.word	0x00000000
        /*00b0*/ 	.short	0x0003
        /*00b2*/ 	.short	0x0018
        /*00b4*/ 	.byte	0x00, 0xf0, 0x11, 0x00


	//----- nvinfo : EIATTR_KPARAM_INFO
	.align		4
.L_29:
        /*00b8*/ 	.byte	0x04, 0x17
        /*00ba*/ 	.short	(.L_31 - .L_30)
.L_30:
        /*00bc*/ 	.word	0x00000000
        /*00c0*/ 	.short	0x0002
        /*00c2*/ 	.short	0x0010
        /*00c4*/ 	.byte	0x00, 0xf4, 0x21, 0x00


	//----- nvinfo : EIATTR_KPARAM_INFO
	.align		4
.L_31:
        /*00c8*/ 	.byte	0x04, 0x17
        /*00ca*/ 	.short	(.L_33 - .L_32)
.L_32:
        /*00cc*/ 	.word	0x00000000
        /*00d0*/ 	.short	0x0001
        /*00d2*/ 	.short	0x0008
        /*00d4*/ 	.byte	0x00, 0xf4, 0x21, 0x00


	//----- nvinfo : EIATTR_KPARAM_INFO
	.align		4
.L_33:
        /*00d8*/ 	.byte	0x04, 0x17
        /*00da*/ 	.short	(.L_35 - .L_34)
.L_34:
        /*00dc*/ 	.word	0x00000000
        /*00e0*/ 	.short	0x0000
        /*00e2*/ 	.short	0x0000
        /*00e4*/ 	.byte	0x00, 0xf4, 0x21, 0x00


	//----- nvinfo : EIATTR_SPARSE_MMA_MASK
	.align		4
.L_35:
        /*00e8*/ 	.byte	0x03, 0x50
        /*00ea*/ 	.short	0x0000


	//----- nvinfo : EIATTR_MAXREG_COUNT
	.align		4
        /*00ec*/ 	.byte	0x03, 0x1b
        /*00ee*/ 	.short	0x0080


	//----- nvinfo : EIATTR_NUM_BARRIERS
	.align		4
        /*00f0*/ 	.byte	0x02, 0x4c
        /*00f2*/ 	.byte	0x01
	.zero		1


	//----- nvinfo : EIATTR_VRC_CTA_INIT_COUNT
	.align		4
        /*00f4*/ 	.byte	0x02, 0x4a
	.zero		1
	.zero		1


	//----- nvinfo : EIATTR_EXIT_INSTR_OFFSETS
	.align		4
        /*00f8*/ 	.byte	0x04, 0x1c
        /*00fa*/ 	.short	(.L_37 - .L_36)


	//   ....[0]....
.L_36:
        /*00fc*/ 	.word	0x00003010


	//   ....[1]....
        /*0100*/ 	.word	0x00003030


	//----- nvinfo : EIATTR_REQNTID
	.align		4
.L_37:
        /*0104*/ 	.byte	0x04, 0x10
        /*0106*/ 	.short	(.L_39 - .L_38)
.L_38:
        /*0108*/ 	.word	0x00000200
        /*010c*/ 	.word	0x00000001
        /*0110*/ 	.word	0x00000001


	//----- nvinfo : EIATTR_CBANK_PARAM_SIZE
	.align		4
.L_39:
        /*0114*/ 	.byte	0x03, 0x19
        /*0116*/ 	.short	0x0050


	//----- nvinfo : EIATTR_PARAM_CBANK
	.align		4
        /*0118*/ 	.byte	0x04, 0x0a
        /*011a*/ 	.short	(.L_41 - .L_40)
	.align		4
.L_40:
        /*011c*/ 	.word	index@(.nv.constant0.matmul_kernel)
        /*0120*/ 	.short	0x0380
        /*0122*/ 	.short	0x0050


	//----- nvinfo : EIATTR_SW_WAR
	.align		4
.L_41:
        /*0124*/ 	.byte	0x04, 0x36
        /*0126*/ 	.short	(.L_43 - .L_42)
.L_42:
        /*0128*/ 	.word	0x00000008
.L_43:


//--------------------- .nv.compat                --------------------------
	.section	.nv.compat,"",@"SHT_CUDA_COMPAT_INFO"
	.align	4
        /*0000*/ 	.byte	0x02, 0x02, 0x01, 0x00, 0x02, 0x05, 0x05, 0x00, 0x02, 0x03, 0x00, 0x00, 0x02, 0x06, 0x01, 0x00


//--------------------- .nv.callgraph             --------------------------
	.section	.nv.callgraph,"",@"SHT_CUDA_CALLGRAPH"
	.align	4
	.sectionentsize	8
	.align		4
        /*0000*/ 	.word	0x00000000
	.align		4
        /*0004*/ 	.word	0xffffffff
	.align		4
        /*0008*/ 	.word	0x00000000
	.align		4
        /*000c*/ 	.word	0xfffffffe
	.align		4
        /*0010*/ 	.word	0x00000000
	.align		4
        /*0014*/ 	.word	0xfffffffd
	.align		4
        /*0018*/ 	.word	0x00000000
	.align		4
        /*001c*/ 	.word	0xfffffffc


//--------------------- .text.matmul_kernel       --------------------------
	.section	.text.matmul_kernel,"ax",@progbits
	.align	128
        .global         matmul_kernel
        .type           matmul_kernel,@function
        .size           matmul_kernel,(.L_x_4 - matmul_kernel)
        .other          matmul_kernel,@"STO_CUDA_ENTRY STV_DEFAULT"
matmul_kernel:
.text.matmul_kernel:
[----:B------:R-:W1:Y:S08]  /*0000*/  LDC R1, c[0x0][0x37c] ;  /* 0x0000df00ff017b82 */ /* 0x000e700000000800 */
[----:B------:R-:W2:Y:S01]  /*0010*/  LDC.64 R20, c[0x0][0x398] ;  /* 0x0000e600ff147b82 */ /* 0x000ea20000000a00 */
[----:B------:R-:W3:Y:S01]  /*0020*/  S2R R5, SR_CTAID.X ;  /* 0x0000000000057919 */ /* 0x000ee20000002500 */
[----:B------:R-:W4:Y:S01]  /*0030*/  LDCU.128 UR12, c[0x0][0x380] ;  /* 0x00007000ff0c77ac */ /* 0x000f220008000c00 */
[----:B------:R-:W5:Y:S01]  /*0040*/  S2R R67, SR_TID.X ;  /* 0x0000000000437919 */ /* 0x000f620000002100 */
[----:B------:R-:W1:Y:S04]  /*0050*/  LDCU UR6, c[0x0][0x3b0] ;  /* 0x00007600ff0677ac */ /* 0x000e680008000800 */
[----:B------:R-:W1:Y:S01]  /*0060*/  LDC.64 R68, c[0x0][0x3a0] ;  /* 0x0000e800ff447b82 */ /* 0x000e620000000a00 */
[----:B------:R-:W1:Y:S01]  /*0070*/  LDCU.64 UR10, c[0x0][0x358] ;  /* 0x00006b00ff0a77ac */ /* 0x000e620008000a00 */
[----:B------:R-:W-:-:S06]  /*0080*/  UMOV UR4, 0x400 ;  /* 0x0000040000047882 */ /* 0x000fcc0000000000 */
[----:B------:R-:W1:Y:S01]  /*0090*/  S2UR UR5, SR_CgaCtaId ;  /* 0x00000000000579c3 */ /* 0x000e620000008800 */
[----:B--2---:R-:W-:Y:S01]  /*00a0*/  VIADD R0, R21, 0x7f ;  /* 0x0000007f15007836 */ /* 0x004fe20000000000 */
[----:B------:R-:W-:Y:S02]  /*00b0*/  IABS R16, R21 ;  /* 0x0000001500107213 */ /* 0x000fe40000000000 */
[----:B------:R-:W-:Y:S02]  /*00c0*/  IABS R15, R20 ;  /* 0x00000014000f7213 */ /* 0x000fe40000000000 */
[----:B------:R-:W-:Y:S01]  /*00d0*/  SHF.R.S32.HI R3, RZ, 0x1f, R0 ;  /* 0x0000001fff037819 */ /* 0x000fe20000011400 */
[----:B-1----:R-:W-:-:S03]  /*00e0*/  VIADD R32, R68, 0x1f ;  /* 0x0000001f44207836 */ /* 0x002fc60000000000 */
[----:B------:R-:W-:Y:S01]  /*00f0*/  LEA.HI R3, R3, R0, RZ, 0x7 ;  /* 0x0000000003037211 */ /* 0x000fe200078f38ff */
[----:B------:R-:W-:Y:S01]  /*0100*/  VIADD R50, R68, 0xffffffe0 ;  /* 0xffffffe044327836 */ /* 0x000fe20000000000 */
[----:B---3--:R-:W-:Y:S02]  /*0110*/  IABS R8, R5 ;  /* 0x0000000500087213 */ /* 0x008fe40000000000 */
[----:B------:R-:W-:Y:S02]  /*0120*/  SHF.R.S32.HI R3, RZ, 0x7, R3 ;  /* 0x00000007ff037819 */ /* 0x000fe40000011403 */
[----:B-----5:R-:W-:Y:S01]  /*0130*/  SHF.R.U32.HI R97, RZ, 0x6, R67 ;  /* 0x00000006ff617819 */ /* 0x020fe20000011643 */
[----:B------:R-:W-:Y:S01]  /*0140*/  ULEA UR5, UR5, UR4, 0x18 ;  /* 0x0000000405057291 */ /* 0x000fe2000f8ec0ff */
[----:B------:R-:W-:Y:S01]  /*0150*/  LEA.HI R95, R67, 0x8, RZ, 0x1a ;  /* 0x00000008435f7811 */ /* 0x000fe200078fd0ff */
[----:B------:R-:W-:Y:S01]  /*0160*/  IMAD.SHL.U32 R4, R3, 0x8, RZ ;  /* 0x0000000803047824 */ /* 0x000fe200078e00ff */
[----:B------:R-:W-:-:S02]  /*0170*/  SGXT.U32 R97, R97, 0x3 ;  /* 0x000000036161781a */ /* 0x000fc40000000000 */
[C---:B------:R-:W-:Y:S02]  /*0180*/  LEA.HI R91, R67.reuse, 0x18, RZ, 0x1a ;  /* 0x00000018435b7811 */ /* 0x040fe400078fd0ff */
[-C--:B------:R-:W-:Y:S02]  /*0190*/  IABS R7, R4.reuse ;  /* 0x0000000400077213 */ /* 0x080fe40000000000 */
[----:B------:R-:W-:Y:S02]  /*01a0*/  IABS R10, R4 ;  /* 0x00000004000a7213 */ /* 0x000fe40000000000 */
[----:B------:R-:W1:Y:S01]  /*01b0*/  I2F.RP R0, R7 ;  /* 0x0000000700007306 */ /* 0x000e620000209400 */
[C---:B------:R-:W-:Y:S02]  /*01c0*/  LOP3.LUT R81, R67.reuse, 0x1f, RZ, 0xc0, !PT ;  /* 0x0000001f43517812 */ /* 0x040fe400078ec0ff */
[----:B------:R-:W-:Y:S02]  /*01d0*/  LOP3.LUT R42, R67, 0xe0, RZ, 0xc0, !PT ;  /* 0x000000e0432a7812 */ /* 0x000fe400078ec0ff */
[----:B------:R-:W-:-:S02]  /*01e0*/  SHF.R.U32.HI R78, RZ, 0x1, R67 ;  /* 0x00000001ff4e7819 */ /* 0x000fc40000011643 */
[----:B------:R-:W-:Y:S02]  /*01f0*/  SHF.R.U32.HI R76, RZ, 0x1, R42 ;  /* 0x00000001ff4c7819 */ /* 0x000fe4000001162a */
[----:B------:R-:W-:Y:S01]  /*0200*/  LOP3.LUT R93, R97, 0x10, RZ, 0xfc, !PT ;  /* 0x00000010615d7812 */ /* 0x000fe200078efcff */
[----:B-1----:R-:W1:Y:S02]  /*0210*/  MUFU.RCP R0, R0 ;  /* 0x0000000000007308 */ /* 0x002e640000001000 */
[----:B-1----:R-:W-:Y:S02]  /*0220*/  VIADD R2, R0, 0xffffffe ;  /* 0x0ffffffe00027836 */ /* 0x002fe40000000000 */
[----:B------:R-:W-:-:S04]  /*0230*/  IMAD.MOV R0, RZ, RZ, -R10 ;  /* 0x000000ffff007224 */ /* 0x000fc800078e0a0a */
[----:B------:R1:W2:Y:S02]  /*0240*/  F2I.FTZ.U32.TRUNC.NTZ R3, R2 ;  /* 0x0000000200037305 */ /* 0x0002a4000021f000 */
[----:B-1----:R-:W-:Y:S02]  /*0250*/  IMAD.MOV.U32 R2, RZ, RZ, RZ ;  /* 0x000000ffff027224 */ /* 0x002fe400078e00ff */
[----:B--2---:R-:W-:-:S04]  /*0260*/  IMAD.MOV R6, RZ, RZ, -R3 ;  /* 0x000000ffff067224 */ /* 0x004fc800078e0a03 */
[----:B------:R-:W-:Y:S02]  /*0270*/  IMAD R9, R6, R7, RZ ;  /* 0x0000000706097224 */ /* 0x000fe400078e02ff */
[----:B------:R-:W-:Y:S02]  /*0280*/  IMAD.MOV.U32 R6, RZ, RZ, R8 ;  /* 0x000000ffff067224 */ /* 0x000fe400078e0008 */
[----:B------:R-:W-:-:S06]  /*0290*/  IMAD.HI.U32 R3, R3, R9, R2 ;  /* 0x0000000903037227 */ /* 0x000fcc00078e0002 */
[----:B------:R-:W-:-:S04]  /*02a0*/  IMAD.HI.U32 R3, R3, R6, RZ ;  /* 0x0000000603037227 */ /* 0x000fc800078e00ff */
[----:B------:R-:W-:-:S05]  /*02b0*/  IMAD R0, R3, R0, R6 ;  /* 0x0000000003007224 */ /* 0x000fca00078e0206 */
[----:B------:R-:W-:-:S13]  /*02c0*/  ISETP.GT.U32.AND P1, PT, R7, R0, PT ;  /* 0x000000000700720c */ /* 0x000fda0003f24070 */
[----:B------:R-:W-:Y:S02]  /*02d0*/  @!P1 IMAD.IADD R0, R0, 0x1, -R7 ;  /* 0x0000000100009824 */ /* 0x000fe400078e0a07 */
[----:B------:R-:W-:Y:S01]  /*02e0*/  @!P1 VIADD R3, R3, 0x1 ;  /* 0x0000000103039836 */ /* 0x000fe20000000000 */
[----:B------:R-:W-:Y:S02]  /*02f0*/  ISETP.NE.AND P1, PT, R4, RZ, PT ;  /* 0x000000ff0400720c */ /* 0x000fe40003f25270 */
[----:B------:R-:W-:Y:S02]  /*0300*/  ISETP.GE.U32.AND P0, PT, R0, R7, PT ;  /* 0x000000070000720c */ /* 0x000fe40003f06070 */
[----:B------:R-:W-:Y:S01]  /*0310*/  LOP3.LUT R0, R5, R4, RZ, 0x3c, !PT ;  /* 0x0000000405007212 */ /* 0x000fe200078e3cff */
[----:B------:R-:W1:Y:S03]  /*0320*/  I2F.RP R7, R16 ;  /* 0x0000001000077306 */ /* 0x000e660000209400 */
[----:B------:R-:W-:Y:S01]  /*0330*/  ISETP.GE.AND P2, PT, R0, RZ, PT ;  /* 0x000000ff0000720c */ /* 0x000fe20003f46270 */
[----:B------:R-:W-:-:S06]  /*0340*/  VIADD R0, R20, 0x3f ;  /* 0x0000003f14007836 */ /* 0x000fcc0000000000 */
[----:B------:R-:W-:-:S04]  /*0350*/  @P0 VIADD R3, R3, 0x1 ;  /* 0x0000000103030836 */ /* 0x000fc80000000000 */
[----:B------:R-:W-:Y:S01]  /*0360*/  IMAD.MOV.U32 R2, RZ, RZ, R3 ;  /* 0x000000ffff027224 */ /* 0x000fe200078e0003 */
[----:B------:R-:W-:Y:S01]  /*0370*/  SHF.R.S32.HI R3, RZ, 0x1f, R0 ;  /* 0x0000001fff037819 */ /* 0x000fe20000011400 */
[----:B-1----:R-:W-:Y:S02]  /*0380*/  MUFU.RCP R7, R7 ;  /* 0x0000000700077308 */ /* 0x002fe40000001000 */
[----:B------:R-:W-:Y:S01]  /*0390*/  @!P2 IMAD.MOV R2, RZ, RZ, -R2 ;  /* 0x000000ffff02a224 */ /* 0x000fe200078e0a02 */
[----:B------:R-:W-:Y:S02]  /*03a0*/  @!P1 LOP3.LUT R2, RZ, R4, RZ, 0x33, !PT ;  /* 0x00000004ff029212 */ /* 0x000fe400078e33ff */
[----:B------:R-:W-:-:S03]  /*03b0*/  LEA.HI R3, R3, R0, RZ, 0x6 ;  /* 0x0000000003037211 */ /* 0x000fc600078f30ff */
[----:B------:R-:W-:Y:S02]  /*03c0*/  IMAD.SHL.U32 R10, R2, 0x8, RZ ;  /* 0x00000008020a7824 */ /* 0x000fe400078e00ff */
[----:B------:R-:W-:-:S03]  /*03d0*/  IMAD.MOV R2, RZ, RZ, -R2 ;  /* 0x000000ffff027224 */ /* 0x000fc600078e0a02 */
[----:B------:R-:W-:Y:S01]  /*03e0*/  LEA.HI.SX32 R3, R3, -R10, 0x1a ;  /* 0x8000000a03037211 */ /* 0x000fe200078fd2ff */
[----:B------:R-:W-:Y:S02]  /*03f0*/  IMAD R12, R4, R2, R5 ;  /* 0x00000002040c7224 */ /* 0x000fe400078e0205 */
[----:B------:R-:W-:Y:S01]  /*0400*/  IMAD.MOV.U32 R2, RZ, RZ, RZ ;  /* 0x000000ffff027224 */ /* 0x000fe200078e00ff */
[----:B------:R-:W-:-:S04]  /*0410*/  VIMNMX R11, PT, PT, R3, 0x8, PT ;  /* 0x00000008030b7848 */ /* 0x000fc80003fe0100 */
[-C--:B------:R-:W-:Y:S02]  /*0420*/  IABS R9, R11.reuse ;  /* 0x0000000b00097213 */ /* 0x080fe40000000000 */
[----:B------:R-:W-:Y:S02]  /*0430*/  IABS R4, R11 ;  /* 0x0000000b00047213 */ /* 0x000fe40000000000 */
[----:B------:R-:W1:Y:S08]  /*0440*/  I2F.RP R0, R9 ;  /* 0x0000000900007306 */ /* 0x000e700000209400 */
[----:B-1----:R-:W1:Y:S02]  /*0450*/  MUFU.RCP R0, R0 ;  /* 0x0000000000007308 */ /* 0x002e640000001000 */
[----:B-1----:R-:W-:Y:S01]  /*0460*/  VIADD R3, R0, 0xffffffe ;  /* 0x0ffffffe00037836 */ /* 0x002fe20000000000 */
[----:B------:R-:W-:-:S05]  /*0470*/  IABS R0, R12 ;  /* 0x0000000c00007213 */ /* 0x000fca0000000000 */
[----:B------:R-:W1:Y:S02]  /*0480*/  F2I.FTZ.U32.TRUNC.NTZ R3, R3 ;  /* 0x0000000300037305 */ /* 0x000e64000021f000 */
[----:B-1----:R-:W-:-:S04]  /*0490*/  IMAD.MOV R6, RZ, RZ, -R3 ;  /* 0x000000ffff067224 */ /* 0x002fc800078e0a03 */
[----:B------:R-:W-:Y:S02]  /*04a0*/  IMAD R5, R6, R9, RZ ;  /* 0x0000000906057224 */ /* 0x000fe400078e02ff */
[----:B------:R-:W1:Y:S02]  /*04b0*/  I2F.RP R6, R15 ;  /* 0x0000000f00067306 */ /* 0x000e640000209400 */
[----:B------:R-:W-:-:S04]  /*04c0*/  IMAD.HI.U32 R2, R3, R5, R2 ;  /* 0x0000000503027227 */ /* 0x000fc800078e0002 */
[----:B------:R-:W-:Y:S02]  /*04d0*/  IMAD.MOV.U32 R3, RZ, RZ, R0 ;  /* 0x000000ffff037224 */ /* 0x000fe400078e0000 */
[----:B------:R-:W-:Y:S02]  /*04e0*/  IMAD.MOV R0, RZ, RZ, -R4 ;  /* 0x000000ffff007224 */ /* 0x000fe400078e0a04 */
[----:B------:R-:W-:-:S04]  /*04f0*/  IMAD.HI.U32 R2, R2, R3, RZ ;  /* 0x0000000302027227 */ /* 0x000fc800078e00ff */
[----:B------:R-:W-:Y:S01]  /*0500*/  IMAD R0, R2, R0, R3 ;  /* 0x0000000002007224 */ /* 0x000fe200078e0203 */
[----:B-1----:R-:W1:Y:S01]  /*0510*/  MUFU.RCP R6, R6 ;  /* 0x0000000600067308 */ /* 0x002e620000001000 */
[----:B------:R-:W-:-:S03]  /*0520*/  VIADD R4, R7, 0xffffffe ;  /* 0x0ffffffe07047836 */ /* 0x000fc60000000000 */
[----:B------:R-:W-:-:S04]  /*0530*/  ISETP.GT.U32.AND P1, PT, R9, R0, PT ;  /* 0x000000000900720c */ /* 0x000fc80003f24070 */
[----:B------:R-:W2:Y:S09]  /*0540*/  F2I.FTZ.U32.TRUNC.NTZ R5, R4 ;  /* 0x0000000400057305 */ /* 0x000eb2000021f000 */
[----:B------:R-:W-:Y:S02]  /*0550*/  @!P1 IMAD.IADD R0, R0, 0x1, -R9 ;  /* 0x0000000100009824 */ /* 0x000fe400078e0a09 */
[----:B-1----:R-:W-:-:S02]  /*0560*/  VIADD R3, R6, 0xffffffe ;  /* 0x0ffffffe06037836 */ /* 0x002fc40000000000 */
[----:B------:R-:W-:Y:S01]  /*0570*/  @!P1 VIADD R2, R2, 0x1 ;  /* 0x0000000102029836 */ /* 0x000fe20000000000 */
[----:B------:R-:W-:Y:S01]  /*0580*/  ISETP.GE.U32.AND P0, PT, R0, R9, PT ;  /* 0x000000090000720c */ /* 0x000fe20003f06070 */
[----:B--2---:R-:W-:Y:S01]  /*0590*/  IMAD.MOV R7, RZ, RZ, -R5 ;  /* 0x000000ffff077224 */ /* 0x004fe200078e0a05 */
[----:B------:R-:W-:Y:S01]  /*05a0*/  LOP3.LUT R0, R12, R11, RZ, 0x3c, !PT ;  /* 0x0000000b0c007212 */ /* 0x000fe200078e3cff */
[----:B------:R-:W1:Y:S01]  /*05b0*/  F2I.FTZ.U32.TRUNC.NTZ R3, R3 ;  /* 0x0000000300037305 */ /* 0x000e62000021f000 */
[----:B------:R-:W-:Y:S01]  /*05c0*/  ISETP.NE.AND P1, PT, R11, RZ, PT ;  /* 0x000000ff0b00720c */ /* 0x000fe20003f25270 */
[----:B------:R-:W-:Y:S01]  /*05d0*/  IMAD R7, R7, R16, RZ ;  /* 0x0000001007077224 */ /* 0x000fe200078e02ff */
[----:B------:R-:W-:Y:S01]  /*05e0*/  ISETP.GE.AND P2, PT, R0, RZ, PT ;  /* 0x000000ff0000720c */ /* 0x000fe20003f46270 */
[----:B------:R-:W-:Y:S01]  /*05f0*/  IMAD.MOV.U32 R4, RZ, RZ, RZ ;  /* 0x000000ffff047224 */ /* 0x000fe200078e00ff */
[----:B------:R-:W-:-:S03]  /*0600*/  SHF.R.U32.HI R0, RZ, 0x5, R67 ;  /* 0x00000005ff007819 */ /* 0x000fc60000011643 */
[----:B------:R-:W-:Y:S01]  /*0610*/  IMAD.HI.U32 R7, R5, R7, R4 ;  /* 0x0000000705077227 */ /* 0x000fe200078e0004 */
[----:B------:R-:W-:-:S03]  /*0620*/  SGXT.U32 R5, R0, 0x4 ;  /* 0x000000040005781a */ /* 0x000fc60000000000 */
[----:B------:R-:W-:Y:S02]  /*0630*/  @P0 VIADD R2, R2, 0x1 ;  /* 0x0000000102020836 */ /* 0x000fe40000000000 */
[----:B-1----:R-:W-:Y:S02]  /*0640*/  IMAD.MOV R6, RZ, RZ, -R3 ;  /* 0x000000ffff067224 */ /* 0x002fe400078e0a03 */
[----:B------:R-:W-:Y:S01]  /*0650*/  @!P2 IMAD.MOV R2, RZ, RZ, -R2 ;  /* 0x000000ffff02a224 */ /* 0x000fe200078e0a02 */
[----:B------:R-:W-:Y:S01]  /*0660*/  @!P1 LOP3.LUT R2, RZ, R11, RZ, 0x33, !PT ;  /* 0x0000000bff029212 */ /* 0x000fe200078e33ff */
[----:B------:R-:W-:-:S04]  /*0670*/  IMAD R9, R6, R15, RZ ;  /* 0x0000000f06097224 */ /* 0x000fc800078e02ff */
[----:B------:R-:W-:Y:S02]  /*0680*/  IMAD.SHL.U32 R0, R2, 0x80, RZ ;  /* 0x0000008002007824 */ /* 0x000fe400078e00ff */
[----:B------:R-:W-:Y:S02]  /*0690*/  IMAD.MOV R8, RZ, RZ, -R2 ;  /* 0x000000ffff087224 */ /* 0x000fe400078e0a02 */
[----:B------:R-:W-:Y:S01]  /*06a0*/  IMAD.MOV.U32 R2, RZ, RZ, RZ ;  /* 0x000000ffff027224 */ /* 0x000fe200078e00ff */
[----:B------:R-:W-:Y:S02]  /*06b0*/  LEA.HI R6, R67, R0, RZ, 0x1b ;  /* 0x0000000043067211 */ /* 0x000fe400078fd8ff */
[----:B------:R-:W-:Y:S01]  /*06c0*/  LOP3.LUT R5, R0, R5, RZ, 0xfc, !PT ;  /* 0x0000000500057212 */ /* 0x000fe200078efcff */
[----:B------:R-:W-:Y:S01]  /*06d0*/  IMAD.HI.U32 R4, R3, R9, R2 ;  /* 0x0000000903047227 */ /* 0x000fe200078e0002 */
[----:B------:R-:W-:Y:S02]  /*06e0*/  LOP3.LUT R3, R67, 0x3f, RZ, 0xc0, !PT ;  /* 0x0000003f43037812 */ /* 0x000fe400078ec0ff */
[C---:B------:R-:W-:Y:S01]  /*06f0*/  LOP3.LUT R26, R5.reuse, 0x20, RZ, 0xfc, !PT ;  /* 0x00000020051a7812 */ /* 0x040fe200078efcff */
[C---:B------:R-:W-:Y:S01]  /*0700*/  VIADD R25, R6.reuse, 0x10 ;  /* 0x0000001006197836 */ /* 0x040fe20000000000 */
[----:B------:R-:W-:Y:S01]  /*0710*/  LOP3.LUT R28, R5, 0x40, RZ, 0xfc, !PT ;  /* 0x00000040051c7812 */ /* 0x000fe200078efcff */
[----:B------:R-:W-:Y:S01]  /*0720*/  IMAD R2, R11, R8, R12 ;  /* 0x000000080b027224 */ /* 0x000fe200078e020c */
[----:B------:R-:W-:Y:S01]  /*0730*/  IABS R12, R5 ;  /* 0x00000005000c7213 */ /* 0x000fe20000000000 */
[----:B------:R-:W-:Y:S01]  /*0740*/  VIADD R27, R6, 0x30 ;  /* 0x00000030061b7836 */ /* 0x000fe20000000000 */
[----:B------:R-:W-:Y:S01]  /*0750*/  IABS R14, R25 ;  /* 0x00000019000e7213 */ /* 0x000fe20000000000 */
[----:B------:R-:W-:Y:S01]  /*0760*/  IMAD.IADD R2, R10, 0x1, R2 ;  /* 0x000000010a027824 */ /* 0x000fe200078e0202 */
[----:B------:R-:W-:Y:S01]  /*0770*/  IABS R17, R26 ;  /* 0x0000001a00117213 */ /* 0x000fe20000000000 */
[----:B------:R-:W-:Y:S01]  /*0780*/  IMAD.HI.U32 R8, R7, R12, RZ ;  /* 0x0000000c07087227 */ /* 0x000fe200078e00ff */
[----:B------:R-:W-:-:S02]  /*0790*/  IABS R18, R27 ;  /* 0x0000001b00127213 */ /* 0x000fc40000000000 */
[----:B------:R-:W-:Y:S01]  /*07a0*/  LOP3.LUT R30, R5, 0x60, RZ, 0xfc, !PT ;  /* 0x00000060051e7812 */ /* 0x000fe200078efcff */
[----:B------:R-:W-:-:S03]  /*07b0*/  IMAD.HI.U32 R9, R7, R14, RZ ;  /* 0x0000000e07097227 */ /* 0x000fc600078e00ff */
[----:B------:R-:W-:Y:S01]  /*07c0*/  IABS R19, R30 ;  /* 0x0000001e00137213 */ /* 0x000fe20000000000 */
[----:B------:R-:W-:-:S04]  /*07d0*/  IMAD.HI.U32 R10, R7, R17, RZ ;  /* 0x00000011070a7227 */ /* 0x000fc800078e00ff */
[----:B------:R-:W-:Y:S02]  /*07e0*/  IMAD.MOV R13, RZ, RZ, -R8 ;  /* 0x000000ffff0d7224 */ /* 0x000fe400078e0a08 */
[----:B------:R-:W-:Y:S02]  /*07f0*/  IMAD.MOV R9, RZ, RZ, -R9 ;  /* 0x000000ffff097224 */ /* 0x000fe400078e0a09 */
[----:B------:R-:W-:Y:S02]  /*0800*/  IMAD.MOV R10, RZ, RZ, -R10 ;  /* 0x000000ffff0a7224 */ /* 0x000fe400078e0a0a */
[C---:B------:R-:W-:Y:S02]  /*0810*/  VIADD R29, R6.reuse, 0x50 ;  /* 0x00000050061d7836 */ /* 0x040fe40000000000 */
[----:B------:R-:W-:Y:S02]  /*0820*/  VIADD R23, R6, 0x70 ;  /* 0x0000007006177836 */ /* 0x000fe40000000000 */
[C---:B------:R-:W-:Y:S01]  /*0830*/  IMAD R8, R16.reuse, R13, R12 ;  /* 0x0000000d10087224 */ /* 0x040fe200078e020c */
[----:B------:R-:W-:Y:S01]  /*0840*/  IABS R13, R28 ;  /* 0x0000001c000d7213 */ /* 0x000fe20000000000 */
[C---:B------:R-:W-:Y:S01]  /*0850*/  IMAD R9, R16.reuse, R9, R14 ;  /* 0x0000000910097224 */ /* 0x040fe200078e020e */
[----:B------:R-:W-:Y:S01]  /*0860*/  IABS R22, R23 ;  /* 0x0000001700167213 */ /* 0x000fe20000000000 */
[C---:B------:R-:W-:Y:S01]  /*0870*/  IMAD R10, R16.reuse, R10, R17 ;  /* 0x0000000a100a7224 */ /* 0x040fe200078e0211 */
[----:B------:R-:W-:Y:S01]  /*0880*/  IABS R17, R29 ;  /* 0x0000001d00117213 */ /* 0x000fe20000000000 */
[----:B------:R-:W-:Y:S01]  /*0890*/  IMAD.HI.U32 R11, R7, R18, RZ ;  /* 0x00000012070b7227 */ /* 0x000fe200078e00ff */
[----:B------:R-:W-:-:S02]  /*08a0*/  ISETP.GT.U32.AND P0, PT, R16, R9, PT ;  /* 0x000000091000720c */ /* 0x000fc40003f04070 */
[----:B------:R-:W-:Y:S01]  /*08b0*/  ISETP.GT.U32.AND P1, PT, R16, R10, PT ;  /* 0x0000000a1000720c */ /* 0x000fe20003f24070 */
[----:B------:R-:W-:Y:S01]  /*08c0*/  IMAD R3, R2, 0x40, R3 ;  /* 0x0000004002037824 */ /* 0x000fe200078e0203 */
[----:B------:R-:W-:Y:S01]  /*08d0*/  ISETP.GT.U32.AND P2, PT, R16, R8, PT ;  /* 0x000000081000720c */ /* 0x000fe20003f44070 */
[----:B------:R-:W-:-:S03]  /*08e0*/  IMAD.HI.U32 R2, R7, R13, RZ ;  /* 0x0000000d07027227 */ /* 0x000fc600078e00ff */
[----:B------:R-:W-:Y:S01]  /*08f0*/  IABS R24, R3 ;  /* 0x0000000300187213 */ /* 0x000fe20000000000 */
[----:B------:R-:W-:Y:S02]  /*0900*/  IMAD.MOV R11, RZ, RZ, -R11 ;  /* 0x000000ffff0b7224 */ /* 0x000fe400078e0a0b */
[----:B------:R-:W-:-:S04]  /*0910*/  IMAD.HI.U32 R6, R7, R17, RZ ;  /* 0x0000001107067227 */ /* 0x000fc800078e00ff */
[----:B------:R-:W-:-:S04]  /*0920*/  IMAD.HI.U32 R12, R7, R19, RZ ;  /* 0x00000013070c7227 */ /* 0x000fc800078e00ff */
[----:B------:R-:W-:-:S04]  /*0930*/  IMAD.HI.U32 R14, R7, R22, RZ ;  /* 0x00000016070e7227 */ /* 0x000fc800078e00ff */
[----:B------:R-:W-:Y:S02]  /*0940*/  IMAD.MOV R7, RZ, RZ, -R2 ;  /* 0x000000ffff077224 */ /* 0x000fe400078e0a02 */
[C---:B------:R-:W-:Y:S02]  /*0950*/  IMAD R11, R16.reuse, R11, R18 ;  /* 0x0000000b100b7224 */ /* 0x040fe400078e0212 */
[----:B------:R-:W-:Y:S02]  /*0960*/  IMAD.MOV R18, RZ, RZ, -R6 ;  /* 0x000000ffff127224 */ /* 0x000fe400078e0a06 */
[C---:B------:R-:W-:Y:S01]  /*0970*/  IMAD R6, R16.reuse, R7, R13 ;  /* 0x0000000710067224 */ /* 0x040fe200078e020d */
[C---:B------:R-:W-:Y:S01]  /*0980*/  ISETP.GT.U32.AND P6, PT, R16.reuse, R11, PT ;  /* 0x0000000b1000720c */ /* 0x040fe20003fc4070 */
[----:B------:R-:W-:Y:S02]  /*0990*/  IMAD.MOV.U32 R2, RZ, RZ, R24 ;  /* 0x000000ffff027224 */ /* 0x000fe400078e0018 */
[----:B------:R-:W-:-:S02]  /*09a0*/  IMAD R7, R16, R18, R17 ;  /* 0x0000001210077224 */ /* 0x000fc400078e0211 */
[----:B------:R-:W-:Y:S01]  /*09b0*/  @!P0 IMAD.IADD R9, R9, 0x1, -R16 ;  /* 0x0000000109098824 */ /* 0x000fe200078e0a10 */
[----:B------:R-:W-:Y:S01]  /*09c0*/  ISETP.GT.U32.AND P0, PT, R16, R6, PT ;  /* 0x000000061000720c */ /* 0x000fe20003f04070 */
[----:B------:R-:W-:-:S03]  /*09d0*/  IMAD.HI.U32 R4, R4, R2, RZ ;  /* 0x0000000204047227 */ /* 0x000fc600078e00ff */
[----:B------:R-:W-:Y:S01]  /*09e0*/  ISETP.GT.U32.AND P3, PT, R16, R9, PT ;  /* 0x000000091000720c */ /* 0x000fe20003f64070 */
[----:B------:R-:W-:Y:S01]  /*09f0*/  @!P1 IMAD.IADD R10, R10, 0x1, -R16 ;  /* 0x000000010a0a9824 */ /* 0x000fe200078e0a10 */
[----:B------:R-:W-:Y:S01]  /*0a00*/  ISETP.GT.U32.AND P1, PT, R16, R7, PT ;  /* 0x000000071000720c */ /* 0x000fe20003f24070 */
[----:B------:R-:W-:Y:S02]  /*0a10*/  IMAD.MOV R12, RZ, RZ, -R12 ;  /* 0x000000ffff0c7224 */ /* 0x000fe400078e0a0c */
[----:B------:R-:W-:Y:S02]  /*0a20*/  IMAD.MOV R4, RZ, RZ, -R4 ;  /* 0x000000ffff047224 */ /* 0x000fe400078e0a04 */
[----:B------:R-:W-:Y:S01]  /*0a30*/  @!P2 IMAD.IADD R8, R8, 0x1, -R16 ;  /* 0x000000010808a824 */ /* 0x000fe200078e0a10 */
[C---:B------:R-:W-:Y:S01]  /*0a40*/  ISETP.GT.U32.AND P2, PT, R16.reuse, R10, PT ;  /* 0x0000000a1000720c */ /* 0x040fe20003f44070 */
[C---:B------:R-:W-:Y:S02]  /*0a50*/  IMAD R13, R16.reuse, R12, R19 ;  /* 0x0000000c100d7224 */ /* 0x040fe400078e0213 */
[----:B------:R-:W-:Y:S01]  /*0a60*/  IMAD R2, R15, R4, R2 ;  /* 0x000000040f027224 */ /* 0x000fe200078e0202 */
[----:B------:R-:W-:Y:S01]  /*0a70*/  ISETP.GT.U32.AND P5, PT, R16, R8, PT ;  /* 0x000000081000720c */ /* 0x000fe20003fa4070 */
[--C-:B------:R-:W-:Y:S01]  /*0a80*/  @!P0 IMAD.IADD R6, R6, 0x1, -R16.reuse ;  /* 0x0000000106068824 */ /* 0x100fe200078e0a10 */
[C---:B------:R-:W-:Y:S01]  /*0a90*/  ISETP.GT.U32.AND P4, PT, R16.reuse, R13, PT ;  /* 0x0000000d1000720c */ /* 0x040fe20003f84070 */
[----:B------:R-:W-:Y:S01]  /*0aa0*/  @!P1 IMAD.IADD R7, R7, 0x1, -R16 ;  /* 0x0000000107079824 */ /* 0x000fe200078e0a10 */
[----:B------:R-:W-:Y:S01]  /*0ab0*/  ISETP.GT.U32.AND P0, PT, R15, R2, PT ;  /* 0x000000020f00720c */ /* 0x000fe20003f04070 */
[----:B------:R-:W-:Y:S01]  /*0ac0*/  IMAD.MOV R17, RZ, RZ, -R14 ;  /* 0x000000ffff117224 */ /* 0x000fe200078e0a0e */
[----:B------:R-:W-:Y:S01]  /*0ad0*/  ISETP.GT.U32.AND P1, PT, R16, R6, PT ;  /* 0x000000061000720c */ /* 0x000fe20003f24070 */
[----:B------:R-:W-:-:S02]  /*0ae0*/  @!P6 IMAD.IADD R11, R11, 0x1, -R16 ;  /* 0x000000010b0be824 */ /* 0x000fc400078e0a10 */
[----:B------:R-:W-:Y:S01]  /*0af0*/  @!P2 IMAD.IADD R10, R10, 0x1, -R16 ;  /* 0x000000010a0aa824 */ /* 0x000fe200078e0a10 */
[----:B------:R-:W-:Y:S01]  /*0b00*/  ISETP.GE.AND P2, PT, R25, RZ, PT ;  /* 0x000000ff1900720c */ /* 0x000fe20003f46270 */
[C---:B------:R-:W-:Y:S02]  /*0b10*/  IMAD R14, R16.reuse, R17, R22 ;  /* 0x00000011100e7224 */ /* 0x040fe400078e0216 */
[--C-:B------:R-:W-:Y:S01]  /*0b20*/  @!P3 IMAD.IADD R9, R9, 0x1, -R16.reuse ;  /* 0x000000010909b824 */ /* 0x100fe200078e0a10 */
[C---:B------:R-:W-:Y:S01]  /*0b30*/  ISETP.GT.U32.AND P3, PT, R16.reuse, R11, PT ;  /* 0x0000000b1000720c */ /* 0x040fe20003f64070 */
[--C-:B------:R-:W-:Y:S01]  /*0b40*/  @!P4 IMAD.IADD R13, R13, 0x1, -R16.reuse ;  /* 0x000000010d0dc824 */ /* 0x100fe200078e0a10 */
[----:B------:R-:W-:Y:S01]  /*0b50*/  ISETP.GT.U32.AND P4, PT, R16, R7, PT ;  /* 0x000000071000720c */ /* 0x000fe20003f84070 */
[----:B------:R-:W-:Y:S01]  /*0b60*/  @!P0 IMAD.IADD R2, R2, 0x1, -R15 ;  /* 0x0000000102028824 */ /* 0x000fe200078e0a0f */
[----:B------:R-:W-:Y:S01]  /*0b70*/  ISETP.GT.U32.AND P6, PT, R16, R14, PT ;  /* 0x0000000e1000720c */ /* 0x000fe20003fc4070 */
[----:B------:R-:W-:-:S02]  /*0b80*/  @!P1 IMAD.IADD R6, R6, 0x1, -R16 ;  /* 0x0000000106069824 */ /* 0x000fc400078e0a10 */
[--C-:B------:R-:W-:Y:S01]  /*0b90*/  @!P5 IMAD.IADD R8, R8, 0x1, -R16.reuse ;  /* 0x000000010808d824 */ /* 0x100fe200078e0a10 */
[----:B------:R-:W-:Y:S01]  /*0ba0*/  ISETP.GT.U32.AND P1, PT, R15, R2, PT ;  /* 0x000000020f00720c */ /* 0x000fe20003f24070 */
[----:B------:R-:W-:Y:S01]  /*0bb0*/  @!P2 IMAD.MOV R9, RZ, RZ, -R9 ;  /* 0x000000ffff09a224 */ /* 0x000fe200078e0a09 */
[----:B------:R-:W-:Y:S02]  /*0bc0*/  ISETP.GE.AND P2, PT, R26, RZ, PT ;  /* 0x000000ff1a00720c */ /* 0x000fe40003f46270 */
[----:B------:R-:W-:Y:S01]  /*0bd0*/  ISETP.GE.AND P5, PT, R5, RZ, PT ;  /* 0x000000ff0500720c */ /* 0x000fe20003fa6270 */
[--C-:B------:R-:W-:Y:S01]  /*0be0*/  @!P3 IMAD.IADD R11, R11, 0x1, -R16.reuse ;  /* 0x000000010b0bb824 */ /* 0x100fe200078e0a10 */
[----:B------:R-:W1:Y:S01]  /*0bf0*/  LDC.64 R4, c[0x0][0x3a8] ;  /* 0x0000ea00ff047b82 */ /* 0x000e620000000a00 */
[--C-:B------:R-:W-:Y:S01]  /*0c00*/  @!P4 IMAD.IADD R7, R7, 0x1, -R16.reuse ;  /* 0x000000010707c824 */ /* 0x100fe200078e0a10 */
[----:B------:R-:W-:Y:S01]  /*0c10*/  ISETP.GE.AND P4, PT, R28, RZ, PT ;  /* 0x000000ff1c00720c */ /* 0x000fe20003f86270 */
[----:B------:R-:W-:Y:S01]  /*0c20*/  @!P6 IMAD.IADD R14, R14, 0x1, -R16 ;  /* 0x000000010e0ee824 */ /* 0x000fe200078e0a10 */
[----:B------:R-:W-:Y:S01]  /*0c30*/  ISETP.GT.U32.AND P6, PT, R16, R13, PT ;  /* 0x0000000d1000720c */ /* 0x000fe20003fc4070 */
[----:B------:R-:W-:Y:S01]  /*0c40*/  IMAD.MOV.U32 R12, RZ, RZ, R7 ;  /* 0x000000ffff0c7224 */ /* 0x000fe200078e0007 */
[----:B------:R-:W-:Y:S01]  /*0c50*/  ISETP.GE.AND P3, PT, R27, RZ, PT ;  /* 0x000000ff1b00720c */ /* 0x000fe20003f66270 */
[----:B------:R-:W-:Y:S01]  /*0c60*/  @!P1 IMAD.IADD R2, R2, 0x1, -R15 ;  /* 0x0000000102029824 */ /* 0x000fe200078e0a0f */
[----:B------:R-:W-:Y:S01]  /*0c70*/  ISETP.GT.AND P1, PT, R32, 0x1f, PT ;  /* 0x0000001f2000780c */ /* 0x000fe20003f24270 */
[----:B------:R-:W-:Y:S01]  /*0c80*/  @!P2 IMAD.MOV R10, RZ, RZ, -R10 ;  /* 0x000000ffff0aa224 */ /* 0x000fe200078e0a0a */
[----:B------:R-:W-:Y:S01]  /*0c90*/  ISETP.GT.U32.AND P0, PT, R16, R14, PT ;  /* 0x0000000e1000720c */ /* 0x000fe20003f04070 */
[----:B------:R-:W-:Y:S01]  /*0ca0*/  @!P5 IMAD.MOV R8, RZ, RZ, -R8 ;  /* 0x000000ffff08d224 */ /* 0x000fe200078e0a08 */
[----:B------:R-:W-:-:S02]  /*0cb0*/  ISETP.GE.AND P2, PT, R97, R68, PT ;  /* 0x000000446100720c */ /* 0x000fc40003f46270 */
[----:B------:R-:W-:Y:S01]  /*0cc0*/  SEL R33, RZ, 0x4, !P1 ;  /* 0x00000004ff217807 */ /* 0x000fe20004800000 */
[----:B------:R-:W-:Y:S01]  /*0cd0*/  @!P4 IMAD.MOV R6, RZ, RZ, -R6 ;  /* 0x000000ffff06c224 */ /* 0x000fe200078e0a06 */
[----:B------:R-:W-:Y:S01]  /*0ce0*/  ISETP.NE.AND P4, PT, R20, RZ, PT ;  /* 0x000000ff1400720c */ /* 0x000fe20003f85270 */
[--C-:B------:R-:W-:Y:S01]  /*0cf0*/  @!P6 IMAD.IADD R13, R13, 0x1, -R16.reuse ;  /* 0x000000010d0de824 */ /* 0x100fe200078e0a10 */
[----:B------:R-:W-:Y:S01]  /*0d00*/  SEL R15, R33, RZ, !P2 ;  /* 0x000000ff210f7207 */ /* 0x000fe20005000000 */
[----:B------:R-:W-:Y:S01]  /*0d10*/  @!P3 IMAD.MOV R11, RZ, RZ, -R11 ;  /* 0x000000ffff0bb224 */ /* 0x000fe200078e0a0b */
[----:B------:R-:W-:Y:S02]  /*0d20*/  ISETP.GE.AND P2, PT, R3, RZ, PT ;  /* 0x000000ff0300720c */ /* 0x000fe40003f46270 */
[----:B------:R-:W-:Y:S01]  /*0d30*/  ISETP.GE.AND P5, PT, R29, RZ, PT ;  /* 0x000000ff1d00720c */ /* 0x000fe20003fa6270 */
[----:B------:R-:W-:Y:S01]  /*0d40*/  @!P0 IMAD.IADD R14, R14, 0x1, -R16 ;  /* 0x000000010e0e8824 */ /* 0x000fe200078e0a10 */
[----:B------:R-:W-:Y:S01]  /*0d50*/  ISETP.GE.AND P6, PT, R30, RZ, PT ;  /* 0x000000ff1e00720c */ /* 0x000fe20003fc6270 */
[-C--:B-1----:R-:W-:Y:S01]  /*0d60*/  IMAD R46, R95, R4.reuse, RZ ;  /* 0x000000045f2e7224 */ /* 0x082fe200078e02ff */
[----:B------:R-:W-:Y:S01]  /*0d70*/  ISETP.GE.AND P0, PT, R23, RZ, PT ;  /* 0x000000ff1700720c */ /* 0x000fe20003f06270 */
[----:B------:R-:W-:Y:S01]  /*0d80*/  IMAD R49, R97, R4, RZ ;  /* 0x0000000461317224 */ /* 0x000fe200078e02ff */
[----:B------:R-:W-:Y:S01]  /*0d90*/  ISETP.NE.AND P3, PT, R21, RZ, PT ;  /* 0x000000ff1500720c */ /* 0x000fe20003f65270 */
[----:B------:R-:W-:Y:S01]  /*0da0*/  IMAD.SHL.U32 R87, R46, 0x4, RZ ;  /* 0x000000042e577824 */ /* 0x000fe200078e00ff */
[----:B------:R-:W-:Y:S01]  /*0db0*/  LOP3.LUT R7, RZ, R21, RZ, 0x33, !PT ;  /* 0x00000015ff077212 */ /* 0x000fe200078e33ff */
[----:B------:R-:W-:-:S02]  /*0dc0*/  IMAD R47, R4, 0x10, R49 ;  /* 0x00000010042f7824 */ /* 0x000fc400078e0231 */
[----:B------:R-:W-:Y:S01]  /*0dd0*/  @!P2 IMAD.MOV R2, RZ, RZ, -R2 ;  /* 0x000000ffff02a224 */ /* 0x000fe200078e0a02 */
[----:B------:R-:W-:Y:S01]  /*0de0*/  @!P4 LOP3.LUT R2, RZ, R20, RZ, 0x33, !PT ;  /* 0x00000014ff02c212 */ /* 0x000fe200078e33ff */
[----:B------:R-:W-:Y:S01]  /*0df0*/  @!P5 IMAD.MOV R12, RZ, RZ, -R12 ;  /* 0x000000ffff0cd224 */ /* 0x000fe200078e0a0c */
[C---:B------:R-:W-:Y:S01]  /*0e00*/  SEL R35, R7.reuse, R8, !P3 ;  /* 0x0000000807237207 */ /* 0x040fe20005800000 */
[----:B------:R-:W-:Y:S01]  /*0e10*/  @!P6 IMAD.MOV R13, RZ, RZ, -R13 ;  /* 0x000000ffff0de224 */ /* 0x000fe200078e0a0d */
[C---:B------:R-:W-:Y:S01]  /*0e20*/  SEL R36, R7.reuse, R9, !P3 ;  /* 0x0000000907247207 */ /* 0x040fe20005800000 */
[----:B------:R-:W-:Y:S01]  /*0e30*/  IMAD R69, R2, R69, RZ ;  /* 0x0000004502457224 */ /* 0x000fe200078e02ff */
[C---:B------:R-:W-:Y:S01]  /*0e40*/  SEL R37, R7.reuse, R10, !P3 ;  /* 0x0000000a07257207 */ /* 0x040fe20005800000 */
[----:B------:R-:W-:Y:S01]  /*0e50*/  @!P0 IMAD.MOV R14, RZ, RZ, -R14 ;  /* 0x000000ffff0e8224 */ /* 0x000fe200078e0a0e */
[----:B------:R-:W-:Y:S01]  /*0e60*/  SEL R40, R7, R11, !P3 ;  /* 0x0000000b07287207 */ /* 0x000fe20005800000 */
[----:B------:R-:W-:Y:S01]  /*0e70*/  IMAD.SHL.U32 R34, R69, 0x4, RZ ;  /* 0x0000000445227824 */ /* 0x000fe200078e00ff */
[----:B------:R-:W-:Y:S01]  /*0e80*/  SEL R39, R7, R6, !P3 ;  /* 0x0000000607277207 */ /* 0x000fe20005800000 */
[----:B------:R-:W-:Y:S01]  /*0e90*/  IMAD.SHL.U32 R85, R47, 0x4, RZ ;  /* 0x000000042f557824 */ /* 0x000fe200078e00ff */
[----:B------:R-:W-:Y:S01]  /*0ea0*/  SEL R38, R7, R12, !P3 ;  /* 0x0000000c07267207 */ /* 0x000fe20005800000 */
[----:B------:R-:W-:Y:S01]  /*0eb0*/  IMAD R45, R91, R4, RZ ;  /* 0x000000045b2d7224 */ /* 0x000fe200078e02ff */
[----:B------:R-:W-:Y:S01]  /*0ec0*/  SEL R41, R7, R13, !P3 ;  /* 0x0000000d07297207 */ /* 0x000fe20005800000 */
[----:B------:R-:W-:Y:S01]  /*0ed0*/  IMAD.SHL.U32 R89, R49, 0x4, RZ ;  /* 0x0000000431597824 */ /* 0x000fe200078e00ff */
[----:B------:R-:W-:Y:S01]  /*0ee0*/  SEL R43, R7, R14, !P3 ;  /* 0x0000000e072b7207 */ /* 0x000fe20005800000 */
[----:B------:R-:W-:Y:S01]  /*0ef0*/  IMAD R44, R81, R5, RZ ;  /* 0x00000005512c7224 */ /* 0x000fe200078e02ff */
[----:B----4-:R-:W-:Y:S01]  /*0f00*/  IADD3 R24, P3, PT, R34, UR12, RZ ;  /* 0x0000000c22187c10 */ /* 0x010fe2000ff7e0ff */
[----:B------:R-:W-:Y:S01]  /*0f10*/  IMAD.SHL.U32 R83, R45, 0x4, RZ ;  /* 0x000000042d537824 */ /* 0x000fe200078e00ff */
[----:B------:R-:W-:Y:S01]  /*0f20*/  ISETP.GE.AND P5, PT, R95, R68, PT ;  /* 0x000000445f00720c */ /* 0x000fe20003fa6270 */
[----:B------:R-:W-:Y:S01]  /*0f30*/  IMAD.SHL.U32 R80, R44, 0x4, RZ ;  /* 0x000000042c507824 */ /* 0x000fe200078e00ff */
[----:B------:R-:W-:Y:S01]  /*0f40*/  LEA.HI.X.SX32 R8, R69, UR13, 0x2, P3 ;  /* 0x0000000d45087c11 */ /* 0x000fe200098f16ff */
[----:B------:R-:W-:Y:S01]  /*0f50*/  IMAD.SHL.U32 R2, R67, 0x4, RZ ;  /* 0x0000000443027824 */ /* 0x000fe200078e00ff */
[-C--:B------:R-:W-:Y:S01]  /*0f60*/  IADD3 R28, P3, PT, R87, R24.reuse, RZ ;  /* 0x00000018571c7210 */ /* 0x080fe20007f7e0ff */
[----:B------:R-:W-:Y:S01]  /*0f70*/  IMAD R35, R35, UR6, RZ ;  /* 0x0000000623237c24 */ /* 0x000fe2000f8e02ff */
[----:B------:R-:W-:Y:S01]  /*0f80*/  IADD3 R30, P6, PT, R89, R24, RZ ;  /* 0x00000018591e7210 */ /* 0x000fe20007fde0ff */
[----:B------:R-:W-:Y:S01]  /*0f90*/  IMAD R36, R36, UR6, RZ ;  /* 0x0000000624247c24 */ /* 0x000fe2000f8e02ff */
[----:B------:R-:W-:Y:S01]  /*0fa0*/  LEA.HI.X.SX32 R29, R46, R8, 0x2, P3 ;  /* 0x000000082e1d7211 */ /* 0x000fe200018f16ff */
[----:B------:R-:W-:Y:S01]  /*0fb0*/  IMAD R37, R37, UR6, RZ ;  /* 0x0000000625257c24 */ /* 0x000fe2000f8e02ff */
[----:B------:R-:W-:Y:S01]  /*0fc0*/  IADD3 R26, P3, PT, R85, R24, RZ ;  /* 0x00000018551a7210 */ /* 0x000fe20007f7e0ff */
[----:B------:R-:W-:Y:S01]  /*0fd0*/  IMAD R40, R40, UR6, RZ ;  /* 0x0000000628287c24 */ /* 0x000fe2000f8e02ff */
[-C--:B------:R-:W-:Y:S01]  /*0fe0*/  LEA.HI.X.SX32 R31, R49, R8.reuse, 0x2, P6 ;  /* 0x00000008311f7211 */ /* 0x080fe200030f16ff */
[----:B------:R-:W-:Y:S01]  /*0ff0*/  IMAD R39, R39, UR6, RZ ;  /* 0x0000000627277c24 */ /* 0x000fe2000f8e02ff */
[----:B------:R-:W-:Y:S01]  /*1000*/  LEA.HI.X.SX32 R27, R47, R8, 0x2, P3 ;  /* 0x000000082f1b7211 */ /* 0x000fe200018f16ff */
[----:B------:R-:W-:Y:S01]  /*1010*/  IMAD R38, R38, UR6, RZ ;  /* 0x0000000626267c24 */ /* 0x000fe2000f8e02ff */
[----:B------:R-:W-:Y:S01]  /*1020*/  IADD3 R24, P3, PT, R83, R24, RZ ;  /* 0x0000001853187210 */ /* 0x000fe20007f7e0ff */
[----:B------:R-:W-:Y:S01]  /*1030*/  IMAD R41, R41, UR6, RZ ;  /* 0x0000000629297c24 */ /* 0x000fe2000f8e02ff */
[----:B------:R-:W-:Y:S01]  /*1040*/  IADD3 R6, P6, PT, R80, UR14, RZ ;  /* 0x0000000e50067c10 */ /* 0x000fe2000ffde0ff */
[----:B------:R-:W-:Y:S01]  /*1050*/  IMAD R43, R43, UR6, RZ ;  /* 0x000000062b2b7c24 */ /* 0x000fe2000f8e02ff */
[----:B------:R-:W-:Y:S01]  /*1060*/  LOP3.LUT R77, R2, 0x7fc, RZ, 0xc0, !PT ;  /* 0x000007fc024d7812 */ /* 0x000fe200078ec0ff */
[----:B------:R-:W-:Y:S01]  /*1070*/  IMAD.SHL.U32 R79, R4, 0x20, RZ ;  /* 0x00000020044f7824 */ /* 0x000fe200078e00ff */
[----:B------:R-:W-:-:S02]  /*1080*/  LEA.HI.X.SX32 R25, R45, R8, 0x2, P3 ;  /* 0x000000082d197211 */ /* 0x000fc400018f16ff */
[----:B------:R-:W-:Y:S02]  /*1090*/  SEL R16, R33, RZ, !P5 ;  /* 0x000000ff21107207 */ /* 0x000fe40006800000 */
[----:B------:R-:W-:Y:S02]  /*10a0*/  LEA.HI.X.SX32 R2, R44, UR15, 0x2, P6 ;  /* 0x0000000f2c027c11 */ /* 0x000fe4000b0f16ff */
[CC--:B------:R-:W-:Y:S02]  /*10b0*/  LEA R22, P3, R35.reuse, R6.reuse, 0x2 ;  /* 0x0000000623167211 */ /* 0x0c0fe400078610ff */
[----:B------:R-:W-:Y:S02]  /*10c0*/  LEA R18, P6, R36, R6, 0x2 ;  /* 0x0000000624127211 */ /* 0x000fe400078c10ff */
[----:B------:R-:W-:Y:S02]  /*10d0*/  ISETP.NE.U32.AND P4, PT, R16, RZ, PT ;  /* 0x000000ff1000720c */ /* 0x000fe40003f85070 */
[----:B------:R-:W-:-:S02]  /*10e0*/  LEA.HI.X.SX32 R23, R35, R2, 0x2, P3 ;  /* 0x0000000223177211 */ /* 0x000fc400018f16ff */
[----:B------:R-:W-:Y:S02]  /*10f0*/  LEA R16, P3, R37, R6, 0x2 ;  /* 0x0000000625107211 */ /* 0x000fe400078610ff */
[----:B------:R-:W-:Y:S02]  /*1100*/  LEA.HI.X.SX32 R19, R36, R2, 0x2, P6 ;  /* 0x0000000224137211 */ /* 0x000fe400030f16ff */
[----:B------:R-:W-:Y:S02]  /*1110*/  LEA R14, P6, R40, R6, 0x2 ;  /* 0x00000006280e7211 */ /* 0x000fe400078c10ff */
[----:B------:R-:W-:Y:S02]  /*1120*/  ISETP.NE.U32.AND P0, PT, R15, RZ, PT ;  /* 0x000000ff0f00720c */ /* 0x000fe40003f05070 */
[----:B------:R-:W-:Y:S02]  /*1130*/  LEA.HI.X.SX32 R17, R37, R2, 0x2, P3 ;  /* 0x0000000225117211 */ /* 0x000fe400018f16ff */
[----:B------:R-:W-:-:S02]  /*1140*/  LEA R12, P3, R39, R6, 0x2 ;  /* 0x00000006270c7211 */ /* 0x000fc400078610ff */
[----:B------:R-:W-:Y:S02]  /*1150*/  LEA.HI.X.SX32 R15, R40, R2, 0x2, P6 ;  /* 0x00000002280f7211 */ /* 0x000fe400030f16ff */
[C---:B------:R-:W-:Y:S02]  /*1160*/  LEA R10, P6, R38.reuse, R6, 0x2 ;  /* 0x00000006260a7211 */ /* 0x040fe400078c10ff */
[----:B------:R-:W-:Y:S02]  /*1170*/  LEA.HI.X.SX32 R13, R39, R2, 0x2, P3 ;  /* 0x00000002270d7211 */ /* 0x000fe400018f16ff */
[----:B------:R-:W-:Y:S02]  /*1180*/  LOP3.LUT R76, R77, R76, RZ, 0x3c, !PT ;  /* 0x0000004c4d4c7212 */ /* 0x000fe400078e3cff */
[----:B------:R-:W-:Y:S02]  /*1190*/  LEA R8, P3, R41, R6, 0x2 ;  /* 0x0000000629087211 */ /* 0x000fe400078610ff */
[----:B------:R-:W-:Y:S01]  /*11a0*/  LEA.HI.X.SX32 R11, R38, R2, 0x2, P6 ;  /* 0x00000002260b7211 */ /* 0x000fe200030f16ff */
[----:B------:R-:W-:Y:S01]  /*11b0*/  VIADD R53, R76, UR5 ;  /* 0x000000054c357c36 */ /* 0x000fe20008000000 */
[----:B------:R-:W-:-:S02]  /*11c0*/  LOP3.LUT R77, R77, 0x60, R78, 0x78, !PT ;  /* 0x000000604d4d7812 */ /* 0x000fc400078e784e */
[----:B------:R-:W-:Y:S02]  /*11d0*/  LEA R6, P6, R43, R6, 0x2 ;  /* 0x000000062b067211 */ /* 0x000fe400078c10ff */
[----:B------:R-:W-:Y:S01]  /*11e0*/  ISETP.GE.AND P5, PT, R91, R68, PT ;  /* 0x000000445b00720c */ /* 0x000fe20003fa6270 */
[----:B------:R-:W-:Y:S01]  /*11f0*/  VIADD R51, R77, UR5 ;  /* 0x000000054d337c36 */ /* 0x000fe20008000000 */
[----:B------:R-:W-:Y:S02]  /*1200*/  LEA.HI.X.SX32 R7, R43, R2, 0x2, P6 ;  /* 0x000000022b077211 */ /* 0x000fe400030f16ff */
[-C--:B------:R-:W-:Y:S02]  /*1210*/  ISETP.GE.AND P6, PT, R93, R68.reuse, PT ;  /* 0x000000445d00720c */ /* 0x080fe40003fc6270 */
[----:B------:R-:W-:Y:S01]  /*1220*/  ISETP.GE.AND P2, PT, R81, R68, PT ;  /* 0x000000445100720c */ /* 0x000fe20003f46270 */
[----:B------:R-:W-:Y:S01]  /*1230*/  @!PT LDS RZ, [RZ] ;  /* 0x00000000fffff984 */ /* 0x000fe20000000800 */
[----:B------:R-:W-:Y:S01]  /*1240*/  @!PT LDS RZ, [RZ] ;  /* 0x00000000fffff984 */ /* 0x000fe20000000800 */
[----:B------:R-:W-:Y:S01]  /*1250*/  @!PT LDS RZ, [RZ] ;  /* 0x00000000fffff984 */ /* 0x000fe20000000800 */
[----:B------:R1:W-:Y:S01]  /*1260*/  LDGSTS.E [R51+0x8000], desc[UR10][R30.64], P0 ;  /* 0x080000001e337fae */ /* 0x0003e200081a100a */
[----:B------:R-:W-:-:S02]  /*1270*/  LEA.HI.X.SX32 R9, R41, R2, 0x2, P3 ;  /* 0x0000000229097211 */ /* 0x000fc400018f16ff */
[----:B------:R-:W-:Y:S01]  /*1280*/  SEL R2, R33, RZ, !P6 ;  /* 0x000000ff21027207 */ /* 0x000fe20007000000 */
[----:B------:R2:W-:Y:S01]  /*1290*/  LDGSTS.E [R51+0x8800], desc[UR10][R28.64], P4 ;  /* 0x088000001c337fae */ /* 0x0005e2000a1a100a */
[-C--:B------:R-:W-:Y:S02]  /*12a0*/  ISETP.GE.AND P6, PT, R97, R50.reuse, PT ;  /* 0x000000326100720c */ /* 0x080fe40003fc6270 */
[-C--:B------:R-:W-:Y:S02]  /*12b0*/  ISETP.GE.AND P0, PT, R91, R50.reuse, PT ;  /* 0x000000325b00720c */ /* 0x080fe40003f06270 */
[C---:B------:R-:W-:Y:S02]  /*12c0*/  SEL R48, R33.reuse, RZ, !P5 ;  /* 0x000000ff21307207 */ /* 0x040fe40006800000 */
[----:B------:R-:W-:Y:S01]  /*12d0*/  SEL R33, R33, RZ, !P2 ;  /* 0x000000ff21217207 */ /* 0x000fe20005000000 */
[----:B-1----:R-:W-:Y:S01]  /*12e0*/  IMAD.WIDE R30, R79, 0x4, R30 ;  /* 0x000000044f1e7825 */ /* 0x002fe200078e021e */
[----:B------:R-:W-:-:S02]  /*12f0*/  ISETP.GE.AND P3, PT, R95, R50, PT ;  /* 0x000000325f00720c */ /* 0x000fc40003f66270 */
[-C--:B------:R-:W-:Y:S01]  /*1300*/  ISETP.GE.AND P5, PT, R81, R50.reuse, PT ;  /* 0x000000325100720c */ /* 0x080fe20003fa6270 */
[----:B--2---:R-:W-:Y:S01]  /*1310*/  IMAD.WIDE R28, R79, 0x4, R28 ;  /* 0x000000044f1c7825 */ /* 0x004fe200078e021c */
[----:B------:R-:W-:Y:S02]  /*1320*/  ISETP.GE.AND P2, PT, R93, R50, PT ;  /* 0x000000325d00720c */ /* 0x000fe40003f46270 */
[----:B------:R-:W-:Y:S02]  /*1330*/  SEL R50, RZ, 0x4, P6 ;  /* 0x00000004ff327807 */ /* 0x000fe40003000000 */
[----:B------:R-:W-:Y:S02]  /*1340*/  ISETP.NE.U32.AND P6, PT, R2, RZ, PT ;  /* 0x000000ff0200720c */ /* 0x000fe40003fc5070 */
[----:B------:R-:W-:Y:S02]  /*1350*/  SEL R52, RZ, 0x4, P0 ;  /* 0x00000004ff347807 */ /* 0x000fe40000000000 */
[----:B------:R-:W-:-:S02]  /*1360*/  ISETP.NE.U32.AND P0, PT, R48, RZ, PT ;  /* 0x000000ff3000720c */ /* 0x000fc40003f05070 */
[----:B------:R-:W-:Y:S01]  /*1370*/  ISETP.NE.U32.AND P4, PT, R33, RZ, PT ;  /* 0x000000ff2100720c */ /* 0x000fe20003f85070 */
[----:B------:R-:W-:Y:S01]  /*1380*/  IMAD.SHL.U32 R33, R5, 0x20, RZ ;  /* 0x0000002005217824 */ /* 0x000fe200078e00ff */
[----:B------:R-:W-:Y:S01]  /*1390*/  SEL R2, RZ, 0x4, P3 ;  /* 0x00000004ff027807 */ /* 0x000fe20001800000 */
[----:B------:R-:W-:Y:S01]  /*13a0*/  IMAD.WIDE R4, R79, 0x4, R24 ;  /* 0x000000044f047825 */ /* 0x000fe200078e0218 */
[----:B------:R-:W-:Y:S02]  /*13b0*/  ISETP.GT.AND P3, PT, R32, 0x3f, PT ;  /* 0x0000003f2000780c */ /* 0x000fe40003f64270 */
[----:B------:R-:W-:Y:S01]  /*13c0*/  SEL R48, RZ, 0x4, P5 ;  /* 0x00000004ff307807 */ /* 0x000fe20002800000 */
[----:B------:R1:W-:Y:S01]  /*13d0*/  LDGSTS.E [R51+0x9000], desc[UR10][R26.64], P6 ;  /* 0x090000001a337fae */ /* 0x0003e2000b1a100a */
[----:B------:R-:W-:Y:S02]  /*13e0*/  SEL R2, R2, RZ, P3 ;  /* 0x000000ff02027207 */ /* 0x000fe40001800000 */
[----:B------:R-:W-:Y:S01]  /*13f0*/  SEL R50, R50, RZ, P3 ;  /* 0x000000ff32327207 */ /* 0x000fe20001800000 */
[----:B------:R-:W-:Y:S01]  /*1400*/  LDGSTS.E [R51+0x9800], desc[UR10][R24.64], P0 ;  /* 0x0980000018337fae */ /* 0x000fe200081a100a */
[----:B------:R-:W-:-:S02]  /*1410*/  ISETP.NE.U32.AND P5, PT, R2, RZ, PT ;  /* 0x000000ff0200720c */ /* 0x000fc40003fa5070 */
[----:B------:R-:W-:Y:S01]  /*1420*/  SEL R2, RZ, 0x4, P2 ;  /* 0x00000004ff027807 */ /* 0x000fe20001000000 */
[----:B------:R-:W0:Y:S01]  /*1430*/  LDGDEPBAR ;  /* 0x00000000000079af */ /* 0x000e220000000000 */
[----:B------:R-:W-:Y:S02]  /*1440*/  SEL R52, R52, RZ, P3 ;  /* 0x000000ff34347207 */ /* 0x000fe40001800000 */
[----:B------:R-:W-:Y:S01]  /*1450*/  SEL R2, R2, RZ, P3 ;  /* 0x000000ff02027207 */ /* 0x000fe20001800000 */
[----:B------:R2:W-:Y:S01]  /*1460*/  LDGSTS.E [R53], desc[UR10][R22.64], P4 ;  /* 0x0000000016357fae */ /* 0x0005e2000a1a100a */
[----:B------:R-:W-:Y:S01]  /*1470*/  ISETP.NE.U32.AND P0, PT, R50, RZ, PT ;  /* 0x000000ff3200720c */ /* 0x000fe20003f05070 */
[----:B-1----:R-:W-:Y:S01]  /*1480*/  IMAD.WIDE R26, R79, 0x4, R26 ;  /* 0x000000044f1a7825 */ /* 0x002fe200078e021a */
[----:B------:R-:W-:Y:S01]  /*1490*/  SEL R48, R48, RZ, P3 ;  /* 0x000000ff30307207 */ /* 0x000fe20001800000 */
[----:B------:R1:W-:Y:S01]  /*14a0*/  LDGSTS.E [R53+0x800], desc[UR10][R18.64], P4 ;  /* 0x0080000012357fae */ /* 0x0003e2000a1a100a */
[----:B------:R-:W-:-:S02]  /*14b0*/  ISETP.NE.U32.AND P3, PT, R2, RZ, PT ;  /* 0x000000ff0200720c */ /* 0x000fc40003f65070 */
[----:B------:R-:W-:Y:S01]  /*14c0*/  ISETP.NE.U32.AND P6, PT, R52, RZ, PT ;  /* 0x000000ff3400720c */ /* 0x000fe20003fc5070 */
[----:B------:R3:W-:Y:S01]  /*14d0*/  LDGSTS.E [R53+0x1000], desc[UR10][R16.64], P4 ;  /* 0x0100000010357fae */ /* 0x0007e2000a1a100a */
[----:B------:R-:W-:-:S03]  /*14e0*/  ISETP.NE.U32.AND P2, PT, R48, RZ, PT ;  /* 0x000000ff3000720c */ /* 0x000fc60003f45070 */
[----:B------:R4:W-:Y:S01]  /*14f0*/  LDGSTS.E [R53+0x1800], desc[UR10][R14.64], P4 ;  /* 0x018000000e357fae */ /* 0x0009e2000a1a100a */
[----:B--2---:R-:W-:-:S03]  /*1500*/  IMAD.WIDE R22, R33, 0x4, R22 ;  /* 0x0000000421167825 */ /* 0x004fc600078e0216 */
[----:B------:R2:W-:Y:S01]  /*1510*/  LDGSTS.E [R53+0x2000], desc[UR10][R12.64], P4 ;  /* 0x020000000c357fae */ /* 0x0005e2000a1a100a */
[----:B-1----:R-:W-:-:S03]  /*1520*/  IMAD.WIDE R18, R33, 0x4, R18 ;  /* 0x0000000421127825 */ /* 0x002fc600078e0212 */
[----:B------:R1:W-:Y:S01]  /*1530*/  LDGSTS.E [R53+0x2800], desc[UR10][R10.64], P4 ;  /* 0x028000000a357fae */ /* 0x0003e2000a1a100a */
[----:B---3--:R-:W-:-:S03]  /*1540*/  IMAD.WIDE R16, R33, 0x4, R16 ;  /* 0x0000000421107825 */ /* 0x008fc600078e0210 */
[----:B------:R3:W-:Y:S01]  /*1550*/  LDGSTS.E [R53+0x3000], desc[UR10][R8.64], P4 ;  /* 0x0300000008357fae */ /* 0x0007e2000a1a100a */
[----:B----4-:R-:W-:-:S03]  /*1560*/  IMAD.WIDE R14, R33, 0x4, R14 ;  /* 0x00000004210e7825 */ /* 0x010fc600078e020e */
[----:B------:R4:W-:Y:S01]  /*1570*/  LDGSTS.E [R53+0x3800], desc[UR10][R6.64], P4 ;  /* 0x0380000006357fae */ /* 0x0009e2000a1a100a */
[----:B--2---:R-:W-:-:S03]  /*1580*/  IMAD.WIDE R12, R33, 0x4, R12 ;  /* 0x00000004210c7825 */ /* 0x004fc600078e020c */
[----:B------:R-:W0:Y:S01]  /*1590*/  LDGDEPBAR ;  /* 0x00000000000079af */ /* 0x000e220000000000 */
[C---:B-1----:R-:W-:Y:S01]  /*15a0*/  IMAD.WIDE R10, R33.reuse, 0x4, R10 ;  /* 0x00000004210a7825 */ /* 0x042fe200078e020a */
[----:B------:R-:W-:Y:S03]  /*15b0*/  BAR.SYNC.DEFER_BLOCKING 0x0 ;  /* 0x0000000000007b1d */ /* 0x000fe60000010000 */
[----:B---3--:R-:W-:-:S04]  /*15c0*/  IMAD.WIDE R8, R33, 0x4, R8 ;  /* 0x0000000421087825 */ /* 0x008fc800078e0208 */
[----:B----4-:R-:W-:Y:S01]  /*15d0*/  IMAD.WIDE R6, R33, 0x4, R6 ;  /* 0x0000000421067825 */ /* 0x010fe200078e0206 */
[----:B------:R-:W-:Y:S01]  /*15e0*/  @!PT LDS RZ, [RZ] ;  /* 0x00000000fffff984 */ /* 0x000fe20000000800 */
[----:B------:R-:W-:Y:S01]  /*15f0*/  @!PT LDS RZ, [RZ] ;  /* 0x00000000fffff984 */ /* 0x000fe20000000800 */
[----:B------:R-:W-:Y:S01]  /*1600*/  @!PT LDS RZ, [RZ] ;  /* 0x00000000fffff984 */ /* 0x000fe20000000800 */
[----:B------:R1:W-:Y:S04]  /*1610*/  LDGSTS.E [R51+0xa000], desc[UR10][R30.64], P0 ;  /* 0x0a0000001e337fae */ /* 0x0003e800081a100a */
[----:B------:R1:W-:Y:S04]  /*1620*/  LDGSTS.E [R51+0xa800], desc[UR10][R28.64], P5 ;  /* 0x0a8000001c337fae */ /* 0x0003e8000a9a100a */
[----:B------:R1:W-:Y:S04]  /*1630*/  LDGSTS.E [R51+0xb000], desc[UR10][R26.64], P3 ;  /* 0x0b0000001a337fae */ /* 0x0003e800099a100a */
[----:B------:R1:W-:Y:S04]  /*1640*/  LDGSTS.E [R51+0xb800], desc[UR10][R4.64], P6 ;  /* 0x0b80000004337fae */ /* 0x0003e8000b1a100a */
[----:B------:R-:W0:Y:S04]  /*1650*/  LDGDEPBAR ;  /* 0x00000000000079af */ /* 0x000e280000000000 */
[----:B------:R1:W-:Y:S04]  /*1660*/  LDGSTS.E [R53+0x4000], desc[UR10][R22.64], P2 ;  /* 0x0400000016357fae */ /* 0x0003e800091a100a */
[----:B------:R1:W-:Y:S04]  /*1670*/  LDGSTS.E [R53+0x4800], desc[UR10][R18.64], P2 ;  /* 0x0480000012357fae */ /* 0x0003e800091a100a */
[----:B------:R1:W-:Y:S04]  /*1680*/  LDGSTS.E [R53+0x5000], desc[UR10][R16.64], P2 ;  /* 0x0500000010357fae */ /* 0x0003e800091a100a */
[----:B------:R1:W-:Y:S04]  /*1690*/  LDGSTS.E [R53+0x5800], desc[UR10][R14.64], P2 ;  /* 0x058000000e357fae */ /* 0x0003e800091a100a */
[----:B------:R1:W-:Y:S04]  /*16a0*/  LDGSTS.E [R53+0x6000], desc[UR10][R12.64], P2 ;  /* 0x060000000c357fae */ /* 0x0003e800091a100a */
[----:B------:R1:W-:Y:S04]  /*16b0*/  LDGSTS.E [R53+0x6800], desc[UR10][R10.64], P2 ;  /* 0x068000000a357fae */ /* 0x0003e800091a100a */
[----:B------:R1:W-:Y:S04]  /*16c0*/  LDGSTS.E [R53+0x7000], desc[UR10][R8.64], P2 ;  /* 0x0700000008357fae */ /* 0x0003e800091a100a */
[----:B------:R1:W-:Y:S04]  /*16d0*/  LDGSTS.E [R53+0x7800], desc[UR10][R6.64], P2 ;  /* 0x0780000006357fae */ /* 0x0003e800091a100a */
[----:B------:R-:W0:Y:S01]  /*16e0*/  LDGDEPBAR ;  /* 0x00000000000079af */ /* 0x000e220000000000 */
[----:B------:R-:W-:Y:S05]  /*16f0*/  @P1 BRA `(.L_x_0) ;  /* 0x0000000000281947 */ /* 0x000fea0003800000 */
[----:B------:R-:W-:Y:S02]  /*1700*/  SHF.R.U32.HI R69, RZ, 0x2, R67 ;  /* 0x00000002ff457819 */ /* 0x000fe40000011643 */
[----:B------:R-:W-:Y:S02]  /*1710*/  CS2R R48, SRZ ;  /* 0x0000000000307805 */ /* 0x000fe4000001ff00 */
[----:B-1----:R-:W-:Y:S02]  /*1720*/  CS2R R50, SRZ ;  /* 0x0000000000327805 */ /* 0x002fe4000001ff00 */
[----:B------:R-:W-:Y:S02]  /*1730*/  CS2R R40, SRZ ;  /* 0x0000000000287805 */ /* 0x000fe4000001ff00 */
[----:B------:R-:W-:Y:S02]  /*1740*/  CS2R R42, SRZ ;  /* 0x00000000002a7805 */ /* 0x000fe4000001ff00 */
[----:B------:R-:W-:-:S02]  /*1750*/  CS2R R44, SRZ ;  /* 0x00000000002c7805 */ /* 0x000fc4000001ff00 */
[----:B------:R-:W-:Y:S02]  /*1760*/  CS2R R46, SRZ ;  /* 0x00000000002e7805 */ /* 0x000fe4000001ff00 */
[----:B------:R-:W-:Y:S02]  /*1770*/  CS2R R52, SRZ ;  /* 0x0000000000347805 */ /* 0x000fe4000001ff00 */
[----:B------:R-:W-:Y:S01]  /*1780*/  CS2R R54, SRZ ;  /* 0x0000000000367805 */ /* 0x000fe2000001ff00 */
[----:B------:R-:W-:Y:S06]  /*1790*/  BRA `(.L_x_1) ;  /* 0x0000000c00d07947 */ /* 0x000fec0003800000 */
.L_x_0:
[----:B------:R-:W-:Y:S01]  /*17a0*/  SHF.R.S32.HI R2, RZ, 0x1f, R69 ;  /* 0x0000001fff027819 */ /* 0x000fe20000011445 */
[----:B------:R-:W-:Y:S01]  /*17b0*/  IMAD.SHL.U32 R24, R33, 0x8, RZ ;  /* 0x0000000821187824 */ /* 0x000fe200078e00ff */
[----:B-1----:R-:W-:Y:S01]  /*17c0*/  SHF.R.S32.HI R4, RZ, 0x1f, R49 ;  /* 0x0000001fff047819 */ /* 0x002fe20000011431 */
[----:B------:R-:W-:Y:S01]  /*17d0*/  VIADD R68, R68, 0xffffffc0 ;  /* 0xffffffc044447836 */ /* 0x000fe20000000000 */
[----:B------:R-:W-:Y:S02]  /*17e0*/  SHF.R.S32.HI R5, RZ, 0x1f, R46 ;  /* 0x0000001fff057819 */ /* 0x000fe4000001142e */
[----:B------:R-:W-:Y:S02]  /*17f0*/  CS2R R50, SRZ ;  /* 0x0000000000327805 */ /* 0x000fe4000001ff00 */
[----:B------:R-:W-:Y:S02]  /*1800*/  SHF.R.S32.HI R6, RZ, 0x1f, R47 ;  /* 0x0000001fff067819 */ /* 0x000fe4000001142f */
[----:B------:R-:W-:-:S02]  /*1810*/  CS2R R52, SRZ ;  /* 0x0000000000347805 */ /* 0x000fc4000001ff00 */
[----:B------:R-:W-:Y:S02]  /*1820*/  LOP3.LUT R11, R67, 0x7, RZ, 0xc0, !PT ;  /* 0x00000007430b7812 */ /* 0x000fe400078ec0ff */
[----:B------:R-:W-:Y:S02]  /*1830*/  CS2R R54, SRZ ;  /* 0x0000000000367805 */ /* 0x000fe4000001ff00 */
[----:B------:R-:W-:Y:S01]  /*1840*/  SHF.L.U64.HI R65, R69, 0x2, R2 ;  /* 0x0000000245417819 */ /* 0x000fe20000010202 */
[----:B------:R-:W-:Y:S01]  /*1850*/  UMOV UR4, URZ ;  /* 0x000000ff00047c82 */ /* 0x000fe20008000000 */
[----:B------:R-:W-:Y:S01]  /*1860*/  SHF.R.S32.HI R8, RZ, 0x1f, R45 ;  /* 0x0000001fff087819 */ /* 0x000fe2000001142d */
[----:B------:R-:W-:Y:S01]  /*1870*/  IMAD R42, R11, 0x4, R42 ;  /* 0x000000040b2a7824 */ /* 0x000fe200078e022a */
[----:B------:R-:W-:Y:S01]  /*1880*/  SHF.L.U64.HI R2, R49, 0x2, R4 ;  /* 0x0000000231027819 */ /* 0x000fe20000010204 */
[----:B------:R-:W-:Y:S01]  /*1890*/  IMAD.SHL.U32 R11, R11, 0x10, RZ ;  /* 0x000000100b0b7824 */ /* 0x000fe200078e00ff */
[----:B------:R-:W-:-:S02]  /*18a0*/  SHF.L.U64.HI R4, R46, 0x2, R5 ;  /* 0x000000022e047819 */ /* 0x000fc40000010205 */
[----:B------:R-:W-:Y:S02]  /*18b0*/  CS2R R48, SRZ ;  /* 0x0000000000307805 */ /* 0x000fe4000001ff00 */
[----:B------:R-:W-:Y:S02]  /*18c0*/  SHF.L.U64.HI R5, R47, 0x2, R6 ;  /* 0x000000022f057819 */ /* 0x000fe40000010206 */
[----:B------:R-:W-:Y:S02]  /*18d0*/  CS2R R46, SRZ ;  /* 0x00000000002e7805 */ /* 0x000fe4000001ff00 */
[----:B------:R-:W-:Y:S01]  /*18e0*/  SHF.L.U64.HI R6, R45, 0x2, R8 ;  /* 0x000000022d067819 */ /* 0x000fe20000010208 */
[----:B------:R-:W-:Y:S01]  /*18f0*/  IMAD.SHL.U32 R8, R67, 0x2, RZ ;  /* 0x0000000243087824 */ /* 0x000fe200078e00ff */
[----:B------:R-:W-:Y:S01]  /*1900*/  SHF.R.S32.HI R18, RZ, 0x1f, R33 ;  /* 0x0000001fff127819 */ /* 0x000fe20000011421 */
[----:B------:R-:W-:Y:S01]  /*1910*/  UMOV UR6, 0x1 ;  /* 0x0000000100067882 */ /* 0x000fe20000000000 */
[----:B------:R-:W-:Y:S01]  /*1920*/  SHF.R.S32.HI R12, RZ, 0x1f, R43 ;  /* 0x0000001fff0c7819 */ /* 0x000fe2000001142b */
[----:B------:R-:W-:Y:S01]  /*1930*/  UMOV UR7, 0xffffffff ;  /* 0xffffffff00077882 */ /* 0x000fe20000000000 */
[----:B------:R-:W-:-:S02]  /*1940*/  SHF.R.S32.HI R10, RZ, 0x1f, R41 ;  /* 0x0000001fff0a7819 */ /* 0x000fc40000011429 */
[----:B------:R-:W-:Y:S02]  /*1950*/  SHF.R.S32.HI R9, RZ, 0x1f, R32 ;  /* 0x0000001fff097819 */ /* 0x000fe40000011420 */
[----:B------:R-:W-:Y:S02]  /*1960*/  SHF.L.U64.HI R25, R33, 0x3, R18 ;  /* 0x0000000321197819 */ /* 0x000fe40000010212 */
[-C--:B------:R-:W-:Y:S02]  /*1970*/  LEA R17, P0, R43, R24.reuse, 0x2 ;  /* 0x000000182b117211 */ /* 0x080fe400078010ff */
[----:B------:R-:W-:Y:S02]  /*1980*/  LEA R16, P1, R41, R24, 0x2 ;  /* 0x0000001829107211 */ /* 0x000fe400078210ff */
[----:B------:R-:W-:Y:S02]  /*1990*/  LOP3.LUT R11, R11, 0x30, R8, 0x78, !PT ;  /* 0x000000300b0b7812 */ /* 0x000fe400078e7808 */
[----:B------:R-:W-:-:S02]  /*19a0*/  SHF.R.S32.HI R8, RZ, 0x1f, R37 ;  /* 0x0000001fff087819 */ /* 0x000fc40000011425 */
[----:B------:R-:W-:Y:S01]  /*19b0*/  LEA R23, P3, R37, R24, 0x2 ;  /* 0x0000001825177211 */ /* 0x000fe200078610ff */
[----:B------:R-:W-:Y:S01]  /*19c0*/  IMAD.U32 R71, R42, 0x20, R11 ;  /* 0x000000202a477824 */ /* 0x000fe200078e000b */
[----:B------:R-:W-:Y:S02]  /*19d0*/  LEA.HI R75, R9, R32, RZ, 0x5 ;  /* 0x00000020094b7211 */ /* 0x000fe400078f28ff */
[-C--:B------:R-:W-:Y:S02]  /*19e0*/  LEA.HI.X R43, R43, R25.reuse, R12, 0x2, P0 ;  /* 0x000000192b2b7211 */ /* 0x080fe400000f140c */
[----:B------:R-:W-:Y:S02]  /*19f0*/  LEA.HI.X R41, R41, R25, R10, 0x2, P1 ;  /* 0x0000001929297211 */ /* 0x000fe400008f140a */
[----:B------:R-:W-:Y:S02]  /*1a00*/  SHF.R.S32.HI R13, RZ, 0x1f, R38 ;  /* 0x0000001fff0d7819 */ /* 0x000fe40000011426 */
[----:B------:R-:W-:-:S02]  /*1a10*/  SHF.R.S32.HI R10, RZ, 0x1f, R39 ;  /* 0x0000001fff0a7819 */ /* 0x000fc40000011427 */
[----:B------:R-:W-:Y:S02]  /*1a20*/  SHF.R.S32.HI R9, RZ, 0x1f, R40 ;  /* 0x0000001fff097819 */ /* 0x000fe40000011428 */
[-C--:B------:R-:W-:Y:S02]  /*1a30*/  LEA R15, P0, R38, R24.reuse, 0x2 ;  /* 0x00000018260f7211 */ /* 0x080fe400078010ff */
[-C--:B------:R-:W-:Y:S02]  /*1a40*/  LEA R14, P1, R39, R24.reuse, 0x2 ;  /* 0x00000018270e7211 */ /* 0x080fe400078210ff */
[----:B------:R-:W-:Y:S02]  /*1a50*/  LEA R19, P2, R40, R24, 0x2 ;  /* 0x0000001828137211 */ /* 0x000fe400078410ff */
[----:B------:R-:W-:Y:S02]  /*1a60*/  SHF.R.U32.HI R69, RZ, 0x2, R67 ;  /* 0x00000002ff457819 */ /* 0x000fe40000011643 */
[----:B------:R-:W-:-:S02]  /*1a70*/  LEA.HI.X R37, R37, R25, R8, 0x2, P3 ;  /* 0x0000001925257211 */ /* 0x000fc400018f1408 */
[----:B------:R-:W-:Y:S02]  /*1a80*/  LOP3.LUT R8, R67, 0x3, RZ, 0xc0, !PT ;  /* 0x0000000343087812 */ /* 0x000fe400078ec0ff */
[-C--:B------:R-:W-:Y:S02]  /*1a90*/  LEA.HI.X R38, R38, R25.reuse, R13, 0x2, P0 ;  /* 0x0000001926267211 */ /* 0x080fe400000f140d */
[-C--:B------:R-:W-:Y:S01]  /*1aa0*/  LEA.HI.X R39, R39, R25.reuse, R10, 0x2, P1 ;  /* 0x0000001927277211 */ /* 0x080fe200008f140a */
[----:B------:R-:W-:Y:S01]  /*1ab0*/  IMAD R8, R8, 0x120, RZ ;  /* 0x0000012008087824 */ /* 0x000fe200078e02ff */
[----:B------:R-:W-:Y:S02]  /*1ac0*/  LEA.HI.X R22, R40, R25, R9, 0x2, P2 ;  /* 0x0000001928167211 */ /* 0x000fe400010f1409 */
[----:B------:R-:W-:Y:S02]  /*1ad0*/  SHF.R.S32.HI R9, RZ, 0x1f, R36 ;  /* 0x0000001fff097819 */ /* 0x000fe40000011424 */
[----:B------:R-:W-:-:S02]  /*1ae0*/  LEA R61, P0, R36, R24, 0x2 ;  /* 0x00000018243d7211 */ /* 0x000fc400078010ff */
[----:B------:R-:W-:Y:S02]  /*1af0*/  LOP3.LUT R10, R69, 0x40, RZ, 0xc0, !PT ;  /* 0x00000040450a7812 */ /* 0x000fe400078ec0ff */
[----:B------:R-:W-:Y:S02]  /*1b00*/  SHF.R.S32.HI R12, RZ, 0x1f, R35 ;  /* 0x0000001fff0c7819 */ /* 0x000fe40000011423 */
[C---:B------:R-:W-:Y:S02]  /*1b10*/  LEA R63, P1, R35.reuse, R24, 0x2 ;  /* 0x00000018233f7211 */ /* 0x040fe400078210ff */
[-C--:B------:R-:W-:Y:S02]  /*1b20*/  LEA.HI.X R36, R36, R25.reuse, R9, 0x2, P0 ;  /* 0x0000001924247211 */ /* 0x080fe400000f1409 */
[----:B------:R-:W-:Y:S02]  /*1b30*/  LOP3.LUT R73, R10, 0x1c, R67, 0xf8, !PT ;  /* 0x0000001c0a497812 */ /* 0x000fe400078ef843 */
[----:B------:R-:W-:-:S02]  /*1b40*/  LEA.HI.X R35, R35, R25, R12, 0x2, P1 ;  /* 0x0000001923237211 */ /* 0x000fc400008f140c */
[----:B------:R-:W-:Y:S02]  /*1b50*/  IADD3 R13, P2, PT, R17, UR14, RZ ;  /* 0x0000000e110d7c10 */ /* 0x000fe4000ff5e0ff */
[----:B------:R-:W-:Y:S02]  /*1b60*/  IADD3 R9, P6, PT, R16, UR14, RZ ;  /* 0x0000000e10097c10 */ /* 0x000fe4000ffde0ff */
[----:B------:R-:W-:Y:S02]  /*1b70*/  IADD3 R10, P5, PT, R15, UR14, RZ ;  /* 0x0000000e0f0a7c10 */ /* 0x000fe4000ffbe0ff */
[----:B------:R-:W-:Y:S02]  /*1b80*/  LEA R34, P1, R79, R34, 0x3 ;  /* 0x000000224f227211 */ /* 0x000fe400078218ff */
[----:B------:R-:W-:Y:S02]  /*1b90*/  SHF.R.S32.HI R24, RZ, 0x1f, R79 ;  /* 0x0000001fff187819 */ /* 0x000fe4000001144f */
[----:B------:R-:W-:-:S02]  /*1ba0*/  LOP3.LUT R73, R8, R73, RZ, 0x3c, !PT ;  /* 0x0000004908497212 */ /* 0x000fc400078e3cff */
[----:B------:R-:W-:Y:S02]  /*1bb0*/  SHF.R.S32.HI R7, RZ, 0x1f, R44 ;  /* 0x0000001fff077819 */ /* 0x000fe4000001142c */
[----:B------:R-:W-:Y:S02]  /*1bc0*/  IADD3.X R12, PT, PT, R43, UR15, RZ, P2, !PT ;  /* 0x0000000f2b0c7c10 */ /* 0x000fe400097fe4ff */
[----:B------:R-:W-:Y:S02]  /*1bd0*/  CS2R R42, SRZ ;  /* 0x00000000002a7805 */ /* 0x000fe4000001ff00 */
[----:B------:R-:W-:Y:S02]  /*1be0*/  IADD3.X R16, PT, PT, R41, UR15, RZ, P6, !PT ;  /* 0x0000000f29107c10 */ /* 0x000fe4000b7fe4ff */
[----:B------:R-:W-:Y:S02]  /*1bf0*/  CS2R R40, SRZ ;  /* 0x0000000000287805 */ /* 0x000fe4000001ff00 */
[----:B------:R-:W-:-:S02]  /*1c00*/  IADD3.X R8, PT, PT, R38, UR15, RZ, P5, !PT ;  /* 0x0000000f26087c10 */ /* 0x000fc4000affe4ff */
[----:B------:R-:W-:Y:S02]  /*1c10*/  SHF.R.S32.HI R75, RZ, 0x5, R75 ;  /* 0x00000005ff4b7819 */ /* 0x000fe4000001144b */
[----:B------:R-:W-:Y:S02]  /*1c20*/  IADD3 R66, P0, PT, R34, UR12, RZ ;  /* 0x0000000c22427c10 */ /* 0x000fe4000ff1e0ff */
[----:B------:R-:W-:Y:S01]  /*1c30*/  IADD3 R11, P4, PT, R14, UR14, RZ ;  /* 0x0000000e0e0b7c10 */ /* 0x000fe2000ff9e0ff */
[----:B------:R-:W-:Y:S01]  /*1c40*/  VIADD R74, R75, 0xfffffffe ;  /* 0xfffffffe4b4a7836 */ /* 0x000fe20000000000 */
[----:B------:R-:W-:Y:S02]  /*1c50*/  IADD3 R19, P3, PT, R19, UR14, RZ ;  /* 0x0000000e13137c10 */ /* 0x000fe4000ff7e0ff */
[----:B------:R-:W-:Y:S02]  /*1c60*/  IADD3 R23, P2, PT, R23, UR14, RZ ;  /* 0x0000000e17177c10 */ /* 0x000fe4000ff5e0ff */
[----:B------:R-:W-:-:S02]  /*1c70*/  IADD3 R61, P6, PT, R61, UR14, RZ ;  /* 0x0000000e3d3d7c10 */ /* 0x000fc4000ffde0ff */
[----:B------:R-:W-:Y:S02]  /*1c80*/  IADD3 R63, P5, PT, R63, UR14, RZ ;  /* 0x0000000e3f3f7c10 */ /* 0x000fe4000ffbe0ff */
[----:B------:R-:W-:Y:S02]  /*1c90*/  LEA.HI.X R65, R79, R65, R24, 0x3, P1 ;  /* 0x000000414f417211 */ /* 0x000fe400008f1c18 */
[----:B------:R-:W-:Y:S02]  /*1ca0*/  SHF.L.U64.HI R7, R44, 0x2, R7 ;  /* 0x000000022c077819 */ /* 0x000fe40000010207 */
[----:B------:R-:W-:Y:S02]  /*1cb0*/  CS2R R44, SRZ ;  /* 0x00000000002c7805 */ /* 0x000fe4000001ff00 */
[C---:B------:R-:W-:Y:S01]  /*1cc0*/  SHF.L.U64.HI R15, R33.reuse, 0x2, R18 ;  /* 0x00000002210f7819 */ /* 0x040fe20000010212 */
[----:B------:R-:W-:Y:S01]  /*1cd0*/  IMAD.SHL.U32 R18, R33, 0x4, RZ ;  /* 0x0000000421127824 */ /* 0x000fe200078e00ff */
[----:B------:R-:W-:-:S02]  /*1ce0*/  IADD3.X R14, PT, PT, R39, UR15, RZ, P4, !PT ;  /* 0x0000000f270e7c10 */ /* 0x000fc4000a7fe4ff */
[----:B------:R-:W-:Y:S02]  /*1cf0*/  IADD3.X R22, PT, PT, R22, UR15, RZ, P3, !PT ;  /* 0x0000000f16167c10 */ /* 0x000fe40009ffe4ff */
[----:B------:R-:W-:Y:S02]  /*1d00*/  IADD3.X R60, PT, PT, R37, UR15, RZ, P2, !PT ;  /* 0x0000000f253c7c10 */ /* 0x000fe400097fe4ff */
[----:B------:R-:W-:Y:S02]  /*1d10*/  IADD3.X R62, PT, PT, R36, UR15, RZ, P6, !PT ;  /* 0x0000000f243e7c10 */ /* 0x000fe4000b7fe4ff */
[----:B------:R-:W-:Y:S02]  /*1d20*/  IADD3.X R64, PT, PT, R35, UR15, RZ, P5, !PT ;  /* 0x0000000f23407c10 */ /* 0x000fe4000affe4ff */
[----:B------:R-:W-:Y:S02]  /*1d30*/  IADD3.X R65, PT, PT, R65, UR13, RZ, P0, !PT ;  /* 0x0000000d41417c10 */ /* 0x000fe400087fe4ff */
[----:B------:R-:W-:-:S02]  /*1d40*/  SHF.L.U64.HI R17, R79, 0x2, R24 ;  /* 0x000000024f117819 */ /* 0x000fc40000010218 */
[----:B------:R-:W-:Y:S02]  /*1d50*/  LOP3.LUT R72, R73, 0x20, RZ, 0x3c, !PT ;  /* 0x0000002049487812 */ /* 0x000fe400078e3cff */
[----:B------:R-:W-:-:S07]  /*1d60*/  LOP3.LUT R70, R71, 0x40, RZ, 0x3c, !PT ;  /* 0x0000004047467812 */ /* 0x000fce00078e3cff */
.L_x_2:
[----:B------:R-:W-:-:S04]  /*1d70*/  DEPBAR.LE SB0, 0x2 ;  /* 0x000080800000791a */ /* 0x000fc80000000000 */
[----:B------:R-:W-:Y:S01]  /*1d80*/  UIADD3 UR7, UPT, UPT, UR7, 0x1, URZ ;  /* 0x0000000107077890 */ /* 0x000fe2000fffe0ff */
[----:B------:R-:W-:Y:S01]  /*1d90*/  BAR.SYNC.DEFER_BLOCKING 0x0 ;  /* 0x0000000000007b1d */ /* 0x000fe20000010000 */
[-C--:B------:R-:W-:Y:S01]  /*1da0*/  ISETP.GE.AND P0, PT, R97, R68.reuse, PT ;  /* 0x000000446100720c */ /* 0x080fe20003f06270 */
[----:B------:R-:W-:Y:S01]  /*1db0*/  UIADD3 UR6, UPT, UPT, UR6, 0x1, URZ ;  /* 0x0000000106067890 */ /* 0x000fe2000fffe0ff */
[-C--:B------:R-:W-:Y:S01]  /*1dc0*/  ISETP.GE.AND P1, PT, R95, R68.reuse, PT ;  /* 0x000000445f00720c */ /* 0x080fe20003f26270 */
[----:B------:R-:W-:Y:S01]  /*1dd0*/  UISETP.GT.AND UP0, UPT, UR7, 0x1, UPT ;  /* 0x000000010700788c */ /* 0x000fe2000bf04270 */
[----:B------:R-:W-:Y:S01]  /*1de0*/  ISETP.LE.AND P3, PT, R74, UR4, PT ;  /* 0x000000044a007c0c */ /* 0x000fe2000bf63270 */
[----:B------:R-:W-:Y:S01]  /*1df0*/  UIADD3 UR4, UPT, UPT, UR4, 0x1, URZ ;  /* 0x0000000104047890 */ /* 0x000fe2000fffe0ff */
[-C--:B------:R-:W-:Y:S01]  /*1e00*/  ISETP.GE.AND P4, PT, R91, R68.reuse, PT ;  /* 0x000000445b00720c */ /* 0x080fe20003f86270 */
[----:B------:R-:W-:Y:S01]  /*1e10*/  USEL UR7, UR7, URZ, !UP0 ;  /* 0x000000ff07077287 */ /* 0x000fe2000c000000 */
[----:B------:R-:W-:Y:S01]  /*1e20*/  ISETP.GE.AND P5, PT, R81, R68, PT ;  /* 0x000000445100720c */ /* 0x000fe20003fa6270 */
[----:B------:R-:W-:-:S02]  /*1e30*/  UISETP.GT.AND UP0, UPT, UR6, 0x1, UPT ;  /* 0x000000010600788c */ /* 0x000fc4000bf04270 */
[----:B------:R-:W-:Y:S02]  /*1e40*/  ULEA UR8, UR7, UR5, 0xd ;  /* 0x0000000507087291 */ /* 0x000fe4000f8e68ff */
[----:B------:R-:W-:Y:S02]  /*1e50*/  ULEA UR9, UR7, UR5, 0xe ;  /* 0x0000000507097291 */ /* 0x000fe4000f8e70ff */
[----:B------:R-:W-:-:S05]  /*1e60*/  USEL UR6, UR6, URZ, !UP0 ;  /* 0x000000ff06067287 */ /* 0x000fca000c000000 */
[----:B--2---:R-:W-:Y:S04]  /*1e70*/  LDS R32, [R73+UR8+0x8000] ;  /* 0x0080000849207984 */ /* 0x004fe80008000800 */
[----:B------:R-:W-:Y:S04]  /*1e80*/  LDS R34, [R73+UR8+0x8400] ;  /* 0x0084000849227984 */ /* 0x000fe80008000800 */
[----:B------:R-:W-:Y:S04]  /*1e90*/  LDS R33, [R72+UR8+0x8000] ;  /* 0x0080000848217984 */ /* 0x000fe80008000800 */
[----:B------:R-:W-:Y:S04]  /*1ea0*/  LDS R35, [R72+UR8+0x8400] ;  /* 0x0084000848237984 */ /* 0x000fe80008000800 */
[----:B------:R-:W1:Y:S04]  /*1eb0*/  LDSM.16.M88.4 R28, [R71+UR9] ;  /* 0x00000009471c783b */ /* 0x000e680008000200 */
[----:B------:R-:W2:Y:S04]  /*1ec0*/  LDSM.16.M88.4 R24, [R71+UR9+0x2000] ;  /* 0x002000094718783b */ /* 0x000ea80008000200 */
[----:B------:R-:W-:Y:S04]  /*1ed0*/  LDS R56, [R73+UR8+0x8080] ;  /* 0x0080800849387984 */ /* 0x000fe80008000800 */
[----:B------:R-:W-:Y:S04]  /*1ee0*/  LDS R58, [R73+UR8+0x8480] ;  /* 0x00848008493a7984 */ /* 0x000fe80008000800 */
[----:B------:R-:W-:Y:S04]  /*1ef0*/  LDS R57, [R72+UR8+0x8080] ;  /* 0x0080800848397984 */ /* 0x000fe80008000800 */
[----:B------:R-:W3:Y:S04]  /*1f00*/  LDS R59, [R72+UR8+0x8480] ;  /* 0x00848008483b7984 */ /* 0x000ee80008000800 */
[----:B------:R-:W-:Y:S04]  /*1f10*/  LDS R36, [R73+UR8+0x8800] ;  /* 0x0088000849247984 */ /* 0x000fe80008000800 */
[----:B------:R-:W-:Y:S04]  /*1f20*/  LDS R38, [R73+UR8+0x8c00] ;  /* 0x008c000849267984 */ /* 0x000fe80008000800 */
[----:B------:R-:W-:Y:S04]  /*1f30*/  LDS R37, [R72+UR8+0x8800] ;  /* 0x0088000848257984 */ /* 0x000fe80008000800 */
[----:B------:R-:W4:Y:S01]  /*1f40*/  LDS R39, [R72+UR8+0x8c00] ;  /* 0x008c000848277984 */ /* 0x000f220008000800 */
[C---:B-1----:R-:W-:Y:S08]  /*1f50*/  HMMA.1688.F32.TF32 R48, R32.reuse, R28, R48 ;  /* 0x0000001c2030723c */ /* 0x042ff00000081030 */
[----:B--2---:R-:W-:Y:S01]  /*1f60*/  HMMA.1688.F32.TF32 R40, R32, R24, R40 ;  /* 0x000000182028723c */ /* 0x004fe20000081028 */
[----:B------:R-:W-:Y:S04]  /*1f70*/  LDS R32, [R73+UR8+0x8880] ;  /* 0x0088800849207984 */ /* 0x000fe80008000800 */
[----:B------:R-:W-:Y:S04]  /*1f80*/  LDS R34, [R73+UR8+0x8c80] ;  /* 0x008c800849227984 */ /* 0x000fe80008000800 */
[----:B------:R-:W-:Y:S01]  /*1f90*/  LDS R33, [R72+UR8+0x8880] ;  /* 0x0088800848217984 */ /* 0x000fe20008000800 */
[C---:B---3--:R-:W-:Y:S03]  /*1fa0*/  HMMA.1688.F32.TF32 R44, R56.reuse, R28, R44 ;  /* 0x0000001c382c723c */ /* 0x048fe6000008102c */
[----:B------:R-:W1:Y:S05]  /*1fb0*/  LDS R35, [R72+UR8+0x8c80] ;  /* 0x008c800848237984 */ /* 0x000e6a0008000800 */
[----:B------:R-:W-:Y:S01]  /*1fc0*/  HMMA.1688.F32.TF32 R52, R56, R24, R52 ;  /* 0x000000183834723c */ /* 0x000fe20000081034 */
[----:B------:R-:W-:Y:S04]  /*1fd0*/  LDS R24, [R73+UR8+0x9080] ;  /* 0x0090800849187984 */ /* 0x000fe80008000800 */
[----:B------:R-:W-:Y:S03]  /*1fe0*/  LDS R25, [R72+UR8+0x9080] ;  /* 0x0090800848197984 */ /* 0x000fe60008000800 */
[C---:B----4-:R-:W-:Y:S01]  /*1ff0*/  HMMA.1688.F32.TF32 R48, R36.reuse, R30, R48 ;  /* 0x0000001e2430723c */ /* 0x050fe20000081030 */
[----:B------:R-:W-:Y:S04]  /*2000*/  LDS R56, [R73+UR8+0x9000] ;  /* 0x0090000849387984 */ /* 0x000fe80008000800 */
[----:B------:R-:W-:Y:S03]  /*2010*/  LDS R58, [R73+UR8+0x9400] ;  /* 0x00940008493a7984 */ /* 0x000fe60008000800 */
[----:B------:R-:W-:Y:S01]  /*2020*/  HMMA.1688.F32.TF32 R40, R36, R26, R40 ;  /* 0x0000001a2428723c */ /* 0x000fe20000081028 */
[----:B------:R-:W-:Y:S04]  /*2030*/  LDS R57, [R72+UR8+0x9000] ;  /* 0x0090000848397984 */ /* 0x000fe80008000800 */
[----:B------:R-:W-:Y:S03]  /*2040*/  LDS R59, [R72+UR8+0x9400] ;  /* 0x00940008483b7984 */ /* 0x000fe60008000800 */
[C---:B-1----:R-:W-:Y:S01]  /*2050*/  HMMA.1688.F32.TF32 R36, R32.reuse, R30, R44 ;  /* 0x0000001e2024723c */ /* 0x042fe2000008102c */
[----:B------:R-:W1:Y:S04]  /*2060*/  LDSM.16.M88.4 R44, [R70+UR9] ;  /* 0x00000009462c783b */ /* 0x000e680008000200 */
[----:B------:R-:W2:Y:S03]  /*2070*/  LDSM.16.M88.4 R28, [R70+UR9+0x2000] ;  /* 0x00200009461c783b */ /* 0x000ea60008000200 */
[----:B------:R-:W-:Y:S01]  /*2080*/  HMMA.1688.F32.TF32 R52, R32, R26, R52 ;  /* 0x0000001a2034723c */ /* 0x000fe20000081034 */
[----:B------:R-:W-:Y:S04]  /*2090*/  LDS R26, [R73+UR8+0x9480] ;  /* 0x00948008491a7984 */ /* 0x000fe80008000800 */
[----:B------:R-:W3:Y:S04]  /*20a0*/  LDS R27, [R72+UR8+0x9480] ;  /* 0x00948008481b7984 */ /* 0x000ee80008000800 */
[----:B------:R-:W-:Y:S04]  /*20b0*/  LDS R32, [R73+UR8+0x9800] ;  /* 0x0098000849207984 */ /* 0x000fe80008000800 */
[----:B------:R-:W-:Y:S04]  /*20c0*/  LDS R34, [R73+UR8+0x9c00] ;  /* 0x009c000849227984 */ /* 0x000fe80008000800 */
[----:B------:R-:W-:Y:S04]  /*20d0*/  LDS R33, [R72+UR8+0x9800] ;  /* 0x0098000848217984 */ /* 0x000fe80008000800 */
[----:B------:R-:W4:Y:S01]  /*20e0*/  LDS R35, [R72+UR8+0x9c00] ;  /* 0x009c000848237984 */ /* 0x000f220008000800 */
[C---:B-1----:R-:W-:Y:S08]  /*20f0*/  HMMA.1688.F32.TF32 R48, R56.reuse, R44, R48 ;  /* 0x0000002c3830723c */ /* 0x042ff00000081030 */
[----:B--2---:R-:W-:Y:S08]  /*2100*/  HMMA.1688.F32.TF32 R40, R56, R28, R40 ;  /* 0x0000001c3828723c */ /* 0x004ff00000081028 */
[C---:B---3--:R-:W-:Y:S08]  /*2110*/  HMMA.1688.F32.TF32 R36, R24.reuse, R44, R36 ;  /* 0x0000002c1824723c */ /* 0x048ff00000081024 */
[----:B------:R-:W-:Y:S01]  /*2120*/  HMMA.1688.F32.TF32 R52, R24, R28, R52 ;  /* 0x0000001c1834723c */ /* 0x000fe20000081034 */
[----:B------:R-:W-:Y:S01]  /*2130*/  LDS R24, [R73+UR8+0x9880] ;  /* 0x0098800849187984 */ /* 0x000fe20008000800 */
[----:B------:R-:W-:-:S02]  /*2140*/  SEL R28, RZ, 0x4, P0 ;  /* 0x00000004ff1c7807 */ /* 0x000fc40000000000 */
[----:B------:R-:W-:Y:S01]  /*2150*/  SEL R29, RZ, 0x4, P1 ;  /* 0x00000004ff1d7807 */ /* 0x000fe20000800000 */
[----:B------:R-:W-:Y:S01]  /*2160*/  LDS R26, [R73+UR8+0x9c80] ;  /* 0x009c8008491a7984 */ /* 0x000fe20008000800 */
[----:B------:R-:W-:Y:S01]  /*2170*/  ISETP.GE.AND P0, PT, R93, R68, PT ;  /* 0x000000445d00720c */ /* 0x000fe20003f06270 */
[----:B------:R-:W-:Y:S01]  /*2180*/  VIADD R68, R68, 0xffffffe0 ;  /* 0xffffffe044447836 */ /* 0x000fe20000000000 */
[----:B------:R-:W-:Y:S01]  /*2190*/  SEL R28, R28, RZ, !P3 ;  /* 0x000000ff1c1c7207 */ /* 0x000fe20005800000 */
[----:B------:R-:W-:Y:S01]  /*21a0*/  LDS R25, [R72+UR8+0x9880] ;  /* 0x0098800848197984 */ /* 0x000fe20008000800 */
[----:B------:R-:W-:Y:S01]  /*21b0*/  SEL R29, R29, RZ, !P3 ;  /* 0x000000ff1d1d7207 */ /* 0x000fe20005800000 */
[----:B----4-:R-:W-:Y:S01]  /*21c0*/  HMMA.1688.F32.TF32 R48, R32, R46, R48 ;  /* 0x0000002e2030723c */ /* 0x010fe20000081030 */
[----:B------:R-:W-:Y:S01]  /*21d0*/  SEL R44, RZ, 0x4, P0 ;  /* 0x00000004ff2c7807 */ /* 0x000fe20000000000 */
[----:B------:R-:W1:Y:S01]  /*21e0*/  LDS R27, [R72+UR8+0x9c80] ;  /* 0x009c8008481b7984 */ /* 0x000e620008000800 */
[----:B------:R-:W-:Y:S01]  /*21f0*/  BAR.SYNC.DEFER_BLOCKING 0x0 ;  /* 0x0000000000007b1d */ /* 0x000fe20000010000 */
[----:B------:R-:W-:-:S04]  /*2200*/  ISETP.NE.U32.AND P2, PT, R28, RZ, PT ;  /* 0x000000ff1c00720c */ /* 0x000fc80003f45070 */
[----:B------:R-:W-:Y:S01]  /*2210*/  HMMA.1688.F32.TF32 R40, R32, R30, R40 ;  /* 0x0000001e2028723c */ /* 0x000fe20000081028 */
[----:B------:R-:W-:Y:S01]  /*2220*/  SEL R28, RZ, 0x4, P4 ;  /* 0x00000004ff1c7807 */ /* 0x000fe20002000000 */
[----:B------:R-:W-:Y:S01]  /*2230*/  ULEA UR8, UR6, UR5, 0xd ;  /* 0x0000000506087291 */ /* 0x000fe2000f8e68ff */
[----:B------:R-:W-:Y:S02]  /*2240*/  ISETP.NE.U32.AND P1, PT, R29, RZ, PT ;  /* 0x000000ff1d00720c */ /* 0x000fe40003f25070 */
[----:B------:R-:W-:Y:S02]  /*2250*/  SEL R44, R44, RZ, !P3 ;  /* 0x000000ff2c2c7207 */ /* 0x000fe40005800000 */
[----:B------:R-:W-:Y:S02]  /*2260*/  SEL R29, RZ, 0x4, P5 ;  /* 0x00000004ff1d7807 */ /* 0x000fe40002800000 */
[----:B------:R-:W-:Y:S02]  /*2270*/  SEL R28, R28, RZ, !P3 ;  /* 0x000000ff1c1c7207 */ /* 0x000fe40005800000 */
[----:B------:R-:W-:-:S02]  /*2280*/  IADD3 R32, P6, PT, R89, R66, RZ ;  /* 0x0000004259207210 */ /* 0x000fc40007fde0ff */
[----:B------:R-:W-:Y:S02]  /*2290*/  ISETP.NE.U32.AND P0, PT, R44, RZ, PT ;  /* 0x000000ff2c00720c */ /* 0x000fe40003f05070 */
[----:B------:R-:W-:Y:S01]  /*22a0*/  SEL R29, R29, RZ, !P3 ;  /* 0x000000ff1d1d7207 */ /* 0x000fe20005800000 */
[----:B------:R-:W-:Y:S01]  /*22b0*/  IMAD.X R33, R65, 0x1, R2, P6 ;  /* 0x0000000141217824 */ /* 0x000fe200030e0602 */
[----:B------:R-:W-:Y:S02]  /*22c0*/  ISETP.NE.U32.AND P3, PT, R28, RZ, PT ;  /* 0x000000ff1c00720c */ /* 0x000fe40003f65070 */
[-C--:B------:R-:W-:Y:S02]  /*22d0*/  IADD3 R28, P5, PT, R87, R66.reuse, RZ ;  /* 0x00000042571c7210 */ /* 0x080fe40007fbe0ff */
[----:B------:R-:W-:Y:S02]  /*22e0*/  IADD3 R34, P6, PT, R85, R66, RZ ;  /* 0x0000004255227210 */ /* 0x000fe40007fde0ff */
[----:B------:R-:W-:Y:S01]  /*22f0*/  ISETP.NE.U32.AND P4, PT, R29, RZ, PT ;  /* 0x000000ff1d00720c */ /* 0x000fe20003f85070 */
[----:B------:R-:W-:-:S02]  /*2300*/  IMAD.X R29, R65, 0x1, R4, P5 ;  /* 0x00000001411d7824 */ /* 0x000fc400028e0604 */
[----:B------:R-:W-:Y:S01]  /*2310*/  IMAD.X R35, R65, 0x1, R5, P6 ;  /* 0x0000000141237824 */ /* 0x000fe200030e0605 */
[----:B-1----:R-:W-:Y:S01]  /*2320*/  HMMA.1688.F32.TF32 R44, R24, R46, R36 ;  /* 0x0000002e182c723c */ /* 0x002fe20000081024 */
[----:B------:R-:W-:Y:S01]  /*2330*/  VIADD R39, R77, UR8 ;  /* 0x000000084d277c36 */ /* 0x000fe20008000000 */
[----:B------:R-:W-:-:S04]  /*2340*/  ULEA UR8, UR6, UR5, 0xe ;  /* 0x0000000506087291 */ /* 0x000fc8000f8e70ff */
[----:B------:R-:W-:Y:S01]  /*2350*/  @!PT LDS RZ, [RZ] ;  /* 0x00000000fffff984 */ /* 0x000fe20000000800 */
[----:B------:R-:W-:Y:S01]  /*2360*/  @!PT LDS RZ, [RZ] ;  /* 0x00000000fffff984 */ /* 0x000fe20000000800 */
[----:B------:R-:W-:Y:S01]  /*2370*/  @!PT LDS RZ, [RZ] ;  /* 0x00000000fffff984 */ /* 0x000fe20000000800 */
[----:B------:R-:W-:Y:S01]  /*2380*/  LDGSTS.E [R39+0x8000], desc[UR10][R32.64], P2 ;  /* 0x0800000020277fae */ /* 0x000fe200091a100a */
[----:B------:R-:W-:Y:S01]  /*2390*/  IADD3 R36, P2, PT, R83, R66, RZ ;  /* 0x0000004253247210 */ /* 0x000fe20007f5e0ff */
[----:B------:R-:W-:Y:S01]  /*23a0*/  HMMA.1688.F32.TF32 R52, R24, R30, R52 ;  /* 0x0000001e1834723c */ /* 0x000fe20000081034 */
[----:B------:R-:W-:Y:S01]  /*23b0*/  VIADD R57, R76, UR8 ;  /* 0x000000084c397c36 */ /* 0x000fe20008000000 */
[----:B------:R1:W-:Y:S01]  /*23c0*/  LDGSTS.E [R39+0x8800], desc[UR10][R28.64], P1 ;  /* 0x088000001c277fae */ /* 0x0003e200089a100a */
[C---:B------:R-:W-:Y:S01]  /*23d0*/  IADD3 R24, P1, PT, R80.reuse, R63, RZ ;  /* 0x0000003f50187210 */ /* 0x040fe20007f3e0ff */
[----:B------:R-:W-:Y:S02]  /*23e0*/  IMAD.X R37, R65, 0x1, R6, P2 ;  /* 0x0000000141257824 */ /* 0x000fe400010e0606 */
[----:B------:R2:W-:Y:S01]  /*23f0*/  LDGSTS.E [R39+0x9000], desc[UR10][R34.64], P0 ;  /* 0x0900000022277fae */ /* 0x0005e200081a100a */
[----:B------:R-:W-:Y:S01]  /*2400*/  IADD3 R26, P0, PT, R80, R61, RZ ;  /* 0x0000003d501a7210 */ /* 0x000fe20007f1e0ff */
[--C-:B------:R-:W-:Y:S01]  /*2410*/  IMAD.X R25, R64, 0x1, R7.reuse, P1 ;  /* 0x0000000140197824 */ /* 0x100fe200008e0607 */
[----:B------:R-:W-:Y:S01]  /*2420*/  IADD3 R30, P1, PT, R80, R23, RZ ;  /* 0x00000017501e7210 */ /* 0x000fe20007f3e0ff */
[----:B------:R3:W-:Y:S01]  /*2430*/  LDGSTS.E [R39+0x9800], desc[UR10][R36.64], P3 ;  /* 0x0980000024277fae */ /* 0x0007e200099a100a */
[-C--:B------:R-:W-:Y:S01]  /*2440*/  IADD3 R23, P3, PT, R23, R18.reuse, RZ ;  /* 0x0000001217177210 */ /* 0x080fe20007f7e0ff */
[--C-:B------:R-:W-:Y:S01]  /*2450*/  IMAD.X R27, R62, 0x1, R7.reuse, P0 ;  /* 0x000000013e1b7824 */ /* 0x100fe200000e0607 */
[----:B-1----:R-:W-:Y:S01]  /*2460*/  IADD3 R28, P0, PT, R80, R19, RZ ;  /* 0x00000013501c7210 */ /* 0x002fe20007f1e0ff */
[--C-:B------:R-:W-:Y:S01]  /*2470*/  IMAD.X R31, R60, 0x1, R7.reuse, P1 ;  /* 0x000000013c1f7824 */ /* 0x100fe200008e0607 */
[C---:B------:R-:W-:Y:S01]  /*2480*/  IADD3 R32, P1, PT, R80.reuse, R11, RZ ;  /* 0x0000000b50207210 */ /* 0x040fe20007f3e0ff */
[----:B------:R-:W0:Y:S01]  /*2490*/  LDGDEPBAR ;  /* 0x00000000000079af */ /* 0x000e220000000000 */
[----:B--2---:R-:W-:Y:S01]  /*24a0*/  IADD3 R34, P2, PT, R80, R9, RZ ;  /* 0x0000000950227210 */ /* 0x004fe20007f5e0ff */
[--C-:B------:R-:W-:Y:S01]  /*24b0*/  IMAD.X R29, R22, 0x1, R7.reuse, P0 ;  /* 0x00000001161d7824 */ /* 0x100fe200000e0607 */
[----:B------:R-:W-:Y:S01]  /*24c0*/  IADD3 R9, P6, PT, R9, R18, RZ ;  /* 0x0000001209097210 */ /* 0x000fe20007fde0ff */
[----:B------:R1:W-:Y:S01]  /*24d0*/  LDGSTS.E [R57], desc[UR10][R24.64], P4 ;  /* 0x0000000018397fae */ /* 0x0003e2000a1a100a */
[----:B---3--:R-:W-:Y:S01]  /*24e0*/  IADD3 R36, P0, PT, R80, R10, RZ ;  /* 0x0000000a50247210 */ /* 0x008fe20007f1e0ff */
[----:B------:R-:W-:-:S02]  /*24f0*/  IMAD.X R33, R14, 0x1, R7, P1 ;  /* 0x000000010e217824 */ /* 0x000fc400008e0607 */
[----:B------:R2:W-:Y:S01]  /*2500*/  LDGSTS.E [R57+0x800], desc[UR10][R26.64], P4 ;  /* 0x008000001a397fae */ /* 0x0005e2000a1a100a */
[--C-:B------:R-:W-:Y:S01]  /*2510*/  IMAD.X R35, R16, 0x1, R7.reuse, P2 ;  /* 0x0000000110237824 */ /* 0x100fe200010e0607 */
[-C--:B------:R-:W-:Y:S01]  /*2520*/  IADD3 R19, P2, PT, R19, R18.reuse, RZ ;  /* 0x0000001213137210 */ /* 0x080fe20007f5e0ff */
[----:B------:R-:W-:Y:S01]  /*2530*/  IMAD.X R37, R8, 0x1, R7, P0 ;  /* 0x0000000108257824 */ /* 0x000fe200000e0607 */
[----:B------:R-:W-:Y:S01]  /*2540*/  IADD3 R10, P0, PT, R10, R18, RZ ;  /* 0x000000120a0a7210 */ /* 0x000fe20007f1e0ff */
[----:B------:R2:W-:Y:S01]  /*2550*/  LDGSTS.E [R57+0x1000], desc[UR10][R30.64], P4 ;  /* 0x010000001e397fae */ /* 0x0005e2000a1a100a */
[--C-:B------:R-:W-:Y:S01]  /*2560*/  IMAD.X R16, R16, 0x1, R15.reuse, P6 ;  /* 0x0000000110107824 */ /* 0x100fe200030e060f */
[----:B------:R-:W-:Y:S01]  /*2570*/  LEA R66, P6, R79, R66, 0x2 ;  /* 0x000000424f427211 */ /* 0x000fe200078c10ff */
[--C-:B------:R-:W-:Y:S01]  /*2580*/  IMAD.X R22, R22, 0x1, R15.reuse, P2 ;  /* 0x0000000116167824 */ /* 0x100fe200010e060f */
[----:B-1----:R-:W-:Y:S01]  /*2590*/  IADD3 R24, P1, PT, R80, R13, RZ ;  /* 0x0000000d50187210 */ /* 0x002fe20007f3e0ff */
[----:B------:R-:W-:Y:S01]  /*25a0*/  IMAD.X R8, R8, 0x1, R15, P0 ;  /* 0x0000000108087824 */ /* 0x000fe200000e060f */
[----:B------:R-:W-:Y:S01]  /*25b0*/  ISETP.NE.U32.AND P0, PT, R75, UR4, PT ;  /* 0x000000044b007c0c */ /* 0x000fe2000bf05070 */
[----:B------:R2:W-:Y:S01]  /*25c0*/  LDGSTS.E [R57+0x1800], desc[UR10][R28.64], P4 ;  /* 0x018000001c397fae */ /* 0x0005e2000a1a100a */
[-C--:B------:R-:W-:Y:S01]  /*25d0*/  IADD3 R13, P5, PT, R13, R18.reuse, RZ ;  /* 0x000000120d0d7210 */ /* 0x080fe20007fbe0ff */
[----:B------:R-:W-:Y:S01]  /*25e0*/  IMAD.X R25, R12, 0x1, R7, P1 ;  /* 0x000000010c197824 */ /* 0x000fe200008e0607 */
[----:B------:R-:W-:Y:S01]  /*25f0*/  IADD3 R11, P1, PT, R11, R18, RZ ;  /* 0x000000120b0b7210 */ /* 0x000fe20007f3e0ff */
[----:B------:R2:W-:Y:S01]  /*2600*/  LDGSTS.E [R57+0x2000], desc[UR10][R32.64], P4 ;  /* 0x0200000020397fae */ /* 0x0005e2000a1a100a */
[----:B------:R-:W-:-:S02]  /*2610*/  IMAD.X R60, R60, 0x1, R15, P3 ;  /* 0x000000013c3c7824 */ /* 0x000fc400018e060f */
[--C-:B------:R-:W-:Y:S01]  /*2620*/  IMAD.X R12, R12, 0x1, R15.reuse, P5 ;  /* 0x000000010c0c7824 */ /* 0x100fe200028e060f */
[----:B------:R2:W-:Y:S01]  /*2630*/  LDGSTS.E [R57+0x2800], desc[UR10][R36.64], P4 ;  /* 0x0280000024397fae */ /* 0x0005e2000a1a100a */
[-C--:B------:R-:W-:Y:S01]  /*2640*/  IADD3 R63, P5, PT, R63, R18.reuse, RZ ;  /* 0x000000123f3f7210 */ /* 0x080fe20007fbe0ff */
[----:B------:R-:W-:Y:S02]  /*2650*/  IMAD.X R14, R14, 0x1, R15, P1 ;  /* 0x000000010e0e7824 */ /* 0x000fe400008e060f */
[----:B------:R2:W-:Y:S01]  /*2660*/  LDGSTS.E [R57+0x3000], desc[UR10][R34.64], P4 ;  /* 0x0300000022397fae */ /* 0x0005e2000a1a100a */
[----:B------:R-:W-:Y:S02]  /*2670*/  IMAD.X R65, R65, 0x1, R17, P6 ;  /* 0x0000000141417824 */ /* 0x000fe400030e0611 */
[----:B------:R-:W-:Y:S01]  /*2680*/  IMAD.X R64, R64, 0x1, R15, P5 ;  /* 0x0000000140407824 */ /* 0x000fe200028e060f */
[----:B------:R2:W-:Y:S01]  /*2690*/  LDGSTS.E [R57+0x3800], desc[UR10][R24.64], P4 ;  /* 0x0380000018397fae */ /* 0x0005e2000a1a100a */
[----:B------:R-:W-:-:S03]  /*26a0*/  IADD3 R61, P4, PT, R61, R18, RZ ;  /* 0x000000123d3d7210 */ /* 0x000fc60007f9e0ff */
[----:B------:R-:W0:Y:S02]  /*26b0*/  LDGDEPBAR ;  /* 0x00000000000079af */ /* 0x000e240000000000 */
[----:B------:R-:W-:Y:S01]  /*26c0*/  IMAD.X R62, R62, 0x1, R15, P4 ;  /* 0x000000013e3e7824 */ /* 0x000fe200020e060f */
[----:B------:R-:W-:Y:S07]  /*26d0*/  @P0 BRA `(.L_x_2) ;  /* 0xfffffff400a40947 */ /* 0x000fee000383ffff */
.L_x_1:
[----:B------:R-:W-:Y:S01]  /*26e0*/  IMAD.SHL.U32 R2, R67, 0x20, RZ ;  /* 0x0000002043027824 */ /* 0x000fe200078e00ff */
[----:B------:R-:W-:-:S04]  /*26f0*/  DEPBAR.LE SB0, 0x0 ;  /* 0x000080000000791a */ /* 0x000fc80000000000 */
[----:B------:R-:W-:Y:S01]  /*2700*/  LOP3.LUT R5, R67, 0xc, RZ, 0xc0, !PT ;  /* 0x0000000c43057812 */ /* 0x000fe200078ec0ff */
[----:B------:R-:W-:Y:S01]  /*2710*/  IMAD.MOV.U32 R8, RZ, RZ, R49 ;  /* 0x000000ffff087224 */ /* 0x000fe200078e0031 */
[----:B------:R-:W-:Y:S01]  /*2720*/  LOP3.LUT R2, R2, 0x1c60, RZ, 0xc0, !PT ;  /* 0x00001c6002027812 */ /* 0x000fe200078ec0ff */
[----:B------:R-:W-:Y:S01]  /*2730*/  IMAD.MOV.U32 R10, RZ, RZ, R45 ;  /* 0x000000ffff0a7224 */ /* 0x000fe200078e002d */
[----:B------:R-:W-:Y:S01]  /*2740*/  SHF.R.S32.HI R4, RZ, 0x4, R67 ;  /* 0x00000004ff047819 */ /* 0x000fe20000011443 */
[----:B------:R-:W-:Y:S01]  /*2750*/  IMAD.MOV.U32 R12, RZ, RZ, R51 ;  /* 0x000000ffff0c7224 */ /* 0x000fe200078e0033 */
[----:B------:R-:W1:Y:S01]  /*2760*/  LDCU UR4, c[0x0][0x3b4] ;  /* 0x00007680ff0477ac */ /* 0x000e620008000800 */
[----:B------:R-:W-:Y:S01]  /*2770*/  IMAD R7, R5, 0x2, R2 ;  /* 0x0000000205077824 */ /* 0x000fe200078e0202 */
[----:B------:R-:W-:Y:S01]  /*2780*/  SGXT R4, R4, 0x1 ;  /* 0x000000010404781a */ /* 0x000fe20000000200 */
[----:B------:R-:W-:Y:S01]  /*2790*/  IMAD.MOV.U32 R49, RZ, RZ, R40 ;  /* 0x000000ffff317224 */ /* 0x000fe200078e0028 */
[----:B------:R-:W3:Y:S01]  /*27a0*/  LDCU.64 UR6, c[0x0][0x390] ;  /* 0x00007200ff0677ac */ /* 0x000ee20008000a00 */
[----:B------:R-:W-:Y:S01]  /*27b0*/  IMAD.MOV.U32 R9, RZ, RZ, R41 ;  /* 0x000000ffff097224 */ /* 0x000fe200078e0029 */
[----:B------:R-:W-:Y:S01]  /*27c0*/  LOP3.LUT R7, R7, 0x2020, R4, 0x78, !PT ;  /* 0x0000202007077812 */ /* 0x000fe200078e7804 */
[----:B------:R-:W-:Y:S01]  /*27d0*/  IMAD.MOV.U32 R14, RZ, RZ, R47 ;  /* 0x000000ffff0e7224 */ /* 0x000fe200078e002f */
[----:B--2---:R-:W2:Y:S01]  /*27e0*/  LDC R27, c[0x0][0x3b8] ;  /* 0x0000ee00ff1b7b82 */ /* 0x004ea20000000800 */
[----:B------:R-:W-:Y:S01]  /*27f0*/  IMAD.MOV.U32 R45, RZ, RZ, R52 ;  /* 0x000000ffff2d7224 */ /* 0x000fe200078e0034 */
[----:B------:R-:W-:-:S06]  /*2800*/  LOP3.LUT R7, R7, 0x80, R78, 0xf8, !PT ;  /* 0x0000008007077812 */ /* 0x000fcc00078ef84e */
[----:B------:R-:W-:Y:S01]  /*2810*/  BAR.SYNC.DEFER_BLOCKING 0x0 ;  /* 0x0000000000007b1d */ /* 0x000fe20000010000 */
[----:B------:R-:W-:Y:S01]  /*2820*/  IMAD.MOV.U32 R11, RZ, RZ, R53 ;  /* 0x000000ffff0b7224 */ /* 0x000fe200078e0035 */
[----:B------:R-:W-:Y:S01]  /*2830*/  ISETP.GE.AND P0, PT, R3, R20, PT ;  /* 0x000000140300720c */ /* 0x000fe20003f06270 */
[----:B------:R-:W-:Y:S01]  /*2840*/  IMAD.MOV.U32 R51, RZ, RZ, R42 ;  /* 0x000000ffff337224 */ /* 0x000fe200078e002a */
[----:B------:R-:W-:Y:S01]  /*2850*/  LOP3.LUT R4, R7, 0x40, RZ, 0x3c, !PT ;  /* 0x0000004007047812 */ /* 0x000fe200078e3cff */
[----:B------:R-:W-:Y:S01]  /*2860*/  IMAD.MOV.U32 R13, RZ, RZ, R43 ;  /* 0x000000ffff0d7224 */ /* 0x000fe200078e002b */
[C-C-:B------:R-:W-:Y:S01]  /*2870*/  LOP3.LUT R16, R0.reuse, 0x70, R97.reuse, 0xfe, !PT ;  /* 0x0000007000107812 */ /* 0x140fe200078efe61 */
[----:B------:R-:W-:Y:S01]  /*2880*/  IMAD.MOV.U32 R47, RZ, RZ, R54 ;  /* 0x000000ffff2f7224 */ /* 0x000fe200078e0036 */
[C---:B------:R-:W-:Y:S01]  /*2890*/  LOP3.LUT R18, R0.reuse, 0x60, R97, 0xfe, !PT ;  /* 0x0000006000127812 */ /* 0x040fe200078efe61 */
[----:B------:R-:W-:Y:S01]  /*28a0*/  IMAD.MOV.U32 R15, RZ, RZ, R55 ;  /* 0x000000ffff0f7224 */ /* 0x000fe200078e0037 */
[C-C-:B------:R-:W-:Y:S01]  /*28b0*/  LOP3.LUT R20, R0.reuse, 0x50, R97.reuse, 0xfe, !PT ;  /* 0x0000005000147812 */ /* 0x140fe200078efe61 */
[C---:B------:R-:W-:Y:S01]  /*28c0*/  IMAD.SHL.U32 R6, R67.reuse, 0x8, RZ ;  /* 0x0000000843067824 */ /* 0x040fe200078e00ff */
[----:B------:R-:W-:Y:S01]  /*28d0*/  LEA.HI R67, R67, R0, RZ, 0x1a ;  /* 0x0000000043437211 */ /* 0x000fe200078fd0ff */
[----:B-1----:R-:W-:Y:S01]  /*28e0*/  IMAD R2, R3, UR4, RZ ;  /* 0x0000000403027c24 */ /* 0x002fe2000f8e02ff */
[----:B------:R-:W-:-:S02]  /*28f0*/  LOP3.LUT R22, R0, 0x40, R97, 0xfe, !PT ;  /* 0x0000004000167812 */ /* 0x000fc400078efe61 */
[----:B------:R-:W-:Y:S02]  /*2900*/  LOP3.LUT R6, R6, 0x3f8, RZ, 0xc0, !PT ;  /* 0x000003f806067812 */ /* 0x000fe400078ec0ff */
[----:B---3--:R-:W-:Y:S02]  /*2910*/  LEA R23, P1, R2, UR6, 0x2 ;  /* 0x0000000602177c11 */ /* 0x008fe4000f8210ff */
[----:B------:R-:W-:Y:S01]  /*2920*/  LOP3.LUT R24, R0, 0x30, R97, 0xfe, !PT ;  /* 0x0000003000187812 */ /* 0x000fe200078efe61 */
[----:B------:R-:W-:Y:S01]  /*2930*/  IMAD R6, R5, 0x800, R6 ;  /* 0x0000080005067824 */ /* 0x000fe200078e0206 */
[----:B------:R-:W-:Y:S01]  /*2940*/  LEA.HI.X.SX32 R25, R2, UR7, 0x2, P1 ;  /* 0x0000000702197c11 */ /* 0x000fe200088f16ff */
[----:B------:R-:W-:Y:S03]  /*2950*/  STS.64 [R7+UR5], R48 ;  /* 0x0000003007007988 */ /* 0x000fe60008000a05 */
[----:B------:R-:W-:Y:S01]  /*2960*/  LOP3.LUT R69, R6, 0x60, R69, 0x78, !PT ;  /* 0x0000006006457812 */ /* 0x000fe200078e7845 */
[----:B------:R-:W-:Y:S04]  /*2970*/  STS.64 [R7+UR5+0x200], R8 ;  /* 0x0002000807007988 */ /* 0x000fe80008000a05 */
[----:B------:R-:W-:Y:S04]  /*2980*/  STS.64 [R7+UR5+0x100], R44 ;  /* 0x0001002c07007988 */ /* 0x000fe80008000a05 */
[----:B------:R1:W-:Y:S04]  /*2990*/  STS.64 [R7+UR5+0x300], R10 ;  /* 0x0003000a07007988 */ /* 0x0003e80008000a05 */
[----:B------:R-:W-:Y:S04]  /*29a0*/  STS.64 [R4+UR5+0x4000], R50 ;  /* 0x0040003204007988 */ /* 0x000fe80008000a05 */
[----:B------:R3:W-:Y:S04]  /*29b0*/  STS.64 [R4+UR5+0x4200], R12 ;  /* 0x0042000c04007988 */ /* 0x0007e80008000a05 */
[----:B------:R-:W-:Y:S01]  /*29c0*/  STS.64 [R4+UR5+0x4100], R46 ;  /* 0x0041002e04007988 */ /* 0x000fe20008000a05 */
[----:B-1----:R-:W-:-:S03]  /*29d0*/  LOP3.LUT R10, R0, 0x20, R97, 0xfe, !PT ;  /* 0x00000020000a7812 */ /* 0x002fc600078efe61 */
[----:B------:R1:W-:Y:S01]  /*29e0*/  STS.64 [R4+UR5+0x4300], R14 ;  /* 0x0043000e04007988 */ /* 0x0003e20008000a05 */
[----:B------:R-:W-:Y:S01]  /*29f0*/  BAR.SYNC.DEFER_BLOCKING 0x0 ;  /* 0x0000000000007b1d */ /* 0x000fe20000010000 */
[----:B---3--:R-:W-:-:S05]  /*2a00*/  IMAD.IADD R12, R0, 0x1, R91 ;  /* 0x00000001000c7824 */ /* 0x008fca00078e025b */
[----:B------:R-:W-:Y:S02]  /*2a10*/  ISETP.LT.AND P5, PT, R12, R21, !P0 ;  /* 0x000000150c00720c */ /* 0x000fe400047a1270 */
[C---:B-1----:R-:W-:Y:S01]  /*2a20*/  LOP3.LUT R4, R0.reuse, R97, RZ, 0xfc, !PT ;  /* 0x0000006100047212 */ /* 0x042fe200078efcff */
[C---:B------:R-:W-:Y:S01]  /*2a30*/  IMAD.IADD R14, R0.reuse, 0x1, R95 ;  /* 0x00000001000e7824 */ /* 0x040fe200078e025f */
[----:B------:R-:W-:Y:S01]  /*2a40*/  LOP3.LUT R0, R0, 0x10, R97, 0xfe, !PT ;  /* 0x0000001000007812 */ /* 0x000fe200078efe61 */
[----:B--2---:R-:W-:Y:S01]  /*2a50*/  IMAD R15, R12, R27, RZ ;  /* 0x0000001b0c0f7224 */ /* 0x004fe200078e02ff */
[C---:B------:R-:W-:Y:S01]  /*2a60*/  ISETP.LT.AND P3, PT, R4.reuse, R21, !P0 ;  /* 0x000000150400720c */ /* 0x040fe20004761270 */
[----:B------:R-:W-:Y:S01]  /*2a70*/  IMAD R13, R4, R27, RZ ;  /* 0x0000001b040d7224 */ /* 0x000fe200078e02ff */
[C---:B------:R-:W-:Y:S01]  /*2a80*/  ISETP.LT.AND P1, PT, R14.reuse, R21, !P0 ;  /* 0x000000150e00720c */ /* 0x040fe20004721270 */
[----:B------:R-:W-:Y:S02]  /*2a90*/  IMAD R14, R14, R27, RZ ;  /* 0x0000001b0e0e7224 */ /* 0x000fe400078e02ff */
[----:B------:R-:W-:Y:S01]  /*2aa0*/  IMAD R17, R27, 0x20, R13 ;  /* 0x000000201b117824 */ /* 0x000fe200078e020d */
[----:B------:R-:W-:-:S04]  /*2ab0*/  LEA R8, P2, R13, R23, 0x2 ;  /* 0x000000170d087211 */ /* 0x000fc800078410ff */
[----:B------:R-:W-:Y:S01]  /*2ac0*/  LEA.HI.X.SX32 R9, R13, R25, 0x2, P2 ;  /* 0x000000190d097211 */ /* 0x000fe200010f16ff */
[----:B------:R-:W1:Y:S01]  /*2ad0*/  LDS.64 R28, [R69+UR5] ;  /* 0x00000005451c7984 */ /* 0x000e620008000a00 */
[----:B------:R-:W-:Y:S02]  /*2ae0*/  ISETP.LT.AND P2, PT, R10, R21, !P0 ;  /* 0x000000150a00720c */ /* 0x000fe40004741270 */
[C---:B------:R-:W-:Y:S01]  /*2af0*/  LEA R10, P4, R14.reuse, R23, 0x2 ;  /* 0x000000170e0a7211 */ /* 0x040fe200078810ff */
[----:B------:R-:W2:Y:S03]  /*2b00*/  LDS.64 R30, [R69+UR5+0x400] ;  /* 0x00040005451e7984 */ /* 0x000ea60008000a00 */
[----:B------:R-:W-:Y:S01]  /*2b10*/  LEA.HI.X.SX32 R11, R14, R25, 0x2, P4 ;  /* 0x000000190e0b7211 */ /* 0x000fe200020f16ff */
[----:B------:R-:W3:Y:S01]  /*2b20*/  LDS.64 R2, [R69+UR5+0x800] ;  /* 0x0008000545027984 */ /* 0x000ee20008000a00 */
[----:B------:R-:W-:-:S03]  /*2b30*/  IMAD R14, R0, R27, RZ ;  /* 0x0000001b000e7224 */ /* 0x000fc600078e02ff */
[----:B------:R-:W4:Y:S04]  /*2b40*/  LDS.64 R6, [R69+UR5+0xc00] ;  /* 0x000c000545067984 */ /* 0x000f280008000a00 */
[----:B------:R-:W5:Y:S04]  /*2b50*/  LDS.64 R4, [R69+UR5+0x1000] ;  /* 0x0010000545047984 */ /* 0x000f680008000a00 */
[----:B------:R-:W4:Y:S04]  /*2b60*/  LDS.64 R32, [R69+UR5+0x1400] ;  /* 0x0014000545207984 */ /* 0x000f280008000a00 */
[----:B------:R-:W5:Y:S04]  /*2b70*/  LDS.64 R34, [R69+UR5+0x1800] ;  /* 0x0018000545227984 */ /* 0x000f680008000a00 */
[----:B------:R-:W5:Y:S04]  /*2b80*/  LDS.64 R36, [R69+UR5+0x1c00] ;  /* 0x001c000545247984 */ /* 0x000f680008000a00 */
[----:B-1----:R1:W-:Y:S01]  /*2b90*/  @P3 STG.E desc[UR10][R8.64], R28 ;  /* 0x0000001c08003986 */ /* 0x0023e2000c10190a */
[----:B------:R-:W-:Y:S01]  /*2ba0*/  ISETP.LT.AND P3, PT, R0, R21, !P0 ;  /* 0x000000150000720c */ /* 0x000fe20004761270 */
[----:B------:R-:W-:-:S02]  /*2bb0*/  VIADD R0, R67, 0x28 ;  /* 0x0000002843007836 */ /* 0x000fc40000000000 */
[----:B--2---:R2:W-:Y:S01]  /*2bc0*/  @P1 STG.E desc[UR10][R10.64], R30 ;  /* 0x0000001e0a001986 */ /* 0x0045e2000c10190a */
[----:B------:R-:W-:-:S04]  /*2bd0*/  LEA R12, P1, R14, R23, 0x2 ;  /* 0x000000170e0c7211 */ /* 0x000fc800078210ff */
[----:B------:R-:W-:Y:S02]  /*2be0*/  LEA.HI.X.SX32 R13, R14, R25, 0x2, P1 ;  /* 0x000000190e0d7211 */ /* 0x000fe400008f16ff */
[C---:B------:R-:W-:Y:S01]  /*2bf0*/  ISETP.LT.AND P1, PT, R0.reuse, R21, !P0 ;  /* 0x000000150000720c */ /* 0x040fe20004721270 */
[----:B------:R-:W-:Y:S01]  /*2c00*/  IMAD R0, R0, R27, RZ ;  /* 0x0000001b00007224 */ /* 0x000fe200078e02ff */
[-C--:B-1----:R-:W-:Y:S01]  /*2c10*/  LEA R8, P4, R15, R23.reuse, 0x2 ;  /* 0x000000170f087211 */ /* 0x082fe200078810ff */
[----:B---3--:R1:W-:Y:S01]  /*2c20*/  @P3 STG.E desc[UR10][R12.64], R2 ;  /* 0x000000020c003986 */ /* 0x0083e2000c10190a */
[----:B------:R-:W-:Y:S02]  /*2c30*/  LEA R14, P6, R17, R23, 0x2 ;  /* 0x00000017110e7211 */ /* 0x000fe400078c10ff */
[----:B------:R-:W-:Y:S02]  /*2c40*/  LEA.HI.X.SX32 R9, R15, R25, 0x2, P4 ;  /* 0x000000190f097211 */ /* 0x000fe400020f16ff */
[----:B--2---:R-:W-:-:S02]  /*2c50*/  LEA R10, P4, R0, R23, 0x2 ;  /* 0x00000017000a7211 */ /* 0x004fc400078810ff */
[-C--:B------:R-:W-:Y:S01]  /*2c60*/  LEA.HI.X.SX32 R15, R17, R25.reuse, 0x2, P6 ;  /* 0x00000019110f7211 */ /* 0x080fe200030f16ff */
[----:B----4-:R2:W-:Y:S01]  /*2c70*/  @P5 STG.E desc[UR10][R8.64], R6 ;  /* 0x0000000608005986 */ /* 0x0105e2000c10190a */
[----:B------:R-:W-:Y:S01]  /*2c80*/  LEA.HI.X.SX32 R11, R0, R25, 0x2, P4 ;  /* 0x00000019000b7211 */ /* 0x000fe200020f16ff */
[----:B------:R-:W-:Y:S01]  /*2c90*/  IMAD R17, R27, 0x10, R17 ;  /* 0x000000101b117824 */ /* 0x000fe200078e0211 */
[-C--:B------:R-:W-:Y:S01]  /*2ca0*/  ISETP.LT.AND P5, PT, R24, R21.reuse, !P0 ;  /* 0x000000151800720c */ /* 0x080fe200047a1270 */
[----:B-----5:R3:W-:Y:S01]  /*2cb0*/  @P2 STG.E desc[UR10][R14.64], R4 ;  /* 0x000000040e002986 */ /* 0x0207e2000c10190a */
[----:B------:R-:W-:Y:S01]  /*2cc0*/  ISETP.LT.AND P3, PT, R22, R21, !P0 ;  /* 0x000000151600720c */ /* 0x000fe20004761270 */
[----:B------:R-:W-:Y:S02]  /*2cd0*/  VIADD R22, R67, 0x38 ;  /* 0x0000003843167836 */ /* 0x000fe40000000000 */
[----:B------:R4:W-:Y:S01]  /*2ce0*/  @P1 STG.E desc[UR10][R10.64], R32 ;  /* 0x000000200a001986 */ /* 0x0009e2000c10190a */
[----:B-1----:R-:W-:Y:S01]  /*2cf0*/  LEA R12, P1, R17, R23, 0x2 ;  /* 0x00000017110c7211 */ /* 0x002fe200078210ff */
[----:B------:R-:W-:Y:S01]  /*2d00*/  VIADD R0, R67, 0x48 ;  /* 0x0000004843007836 */ /* 0x000fe20000000000 */
[C---:B------:R-:W-:Y:S01]  /*2d10*/  ISETP.LT.AND P4, PT, R22.reuse, R21, !P0 ;  /* 0x000000151600720c */ /* 0x040fe20004781270 */
[----:B------:R-:W-:Y:S01]  /*2d20*/  IMAD R22, R22, R27, RZ ;  /* 0x0000001b16167224 */ /* 0x000fe200078e02ff */
[----:B------:R-:W-:Y:S01]  /*2d30*/  LEA.HI.X.SX32 R13, R17, R25, 0x2, P1 ;  /* 0x00000019110d7211 */ /* 0x000fe200008f16ff */
[----:B------:R-:W-:Y:S01]  /*2d40*/  IMAD R17, R27, 0x10, R17 ;  /* 0x000000101b117824 */ /* 0x000fe200078e0211 */
[C---:B------:R-:W-:Y:S01]  /*2d50*/  ISETP.LT.AND P2, PT, R0.reuse, R21, !P0 ;  /* 0x000000150000720c */ /* 0x040fe20004741270 */
[----:B------:R-:W-:Y:S01]  /*2d60*/  IMAD R0, R0, R27, RZ ;  /* 0x0000001b00007224 */ /* 0x000fe200078e02ff */
[-C--:B--2---:R-:W-:Y:S01]  /*2d70*/  LEA R8, P1, R22, R23.reuse, 0x2 ;  /* 0x0000001716087211 */ /* 0x084fe200078210ff */
[----:B------:R1:W-:Y:S01]  /*2d80*/  @P5 STG.E desc[UR10][R12.64], R34 ;  /* 0x000000220c005986 */ /* 0x0003e2000c10190a */
[----:B---3--:R-:W-:Y:S01]  /*2d90*/  VIADD R4, R67, 0x58 ;  /* 0x0000005843047836 */ /* 0x008fe20000000000 */
[-C--:B----4-:R-:W-:Y:S01]  /*2da0*/  LEA R10, P5, R17, R23.reuse, 0x2 ;  /* 0x00000017110a7211 */ /* 0x090fe200078a10ff */
[----:B------:R-:W-:Y:S01]  /*2db0*/  VIADD R2, R67, 0x68 ;  /* 0x0000006843027836 */ /* 0x000fe20000000000 */
[----:B------:R-:W-:-:S02]  /*2dc0*/  LEA R14, P6, R0, R23, 0x2 ;  /* 0x00000017000e7211 */ /* 0x000fc400078c10ff */
[----:B------:R-:W-:Y:S01]  /*2dd0*/  LEA.HI.X.SX32 R9, R22, R25, 0x2, P1 ;  /* 0x0000001916097211 */ /* 0x000fe200008f16ff */
[----:B------:R-:W-:Y:S01]  /*2de0*/  IMAD R19, R2, R27, RZ ;  /* 0x0000001b02137224 */ /* 0x000fe200078e02ff */
[-C--:B------:R-:W-:Y:S01]  /*2df0*/  LEA.HI.X.SX32 R11, R17, R25.reuse, 0x2, P5 ;  /* 0x00000019110b7211 */ /* 0x080fe200028f16ff */
[C---:B------:R-:W-:Y:S01]  /*2e00*/  IMAD R17, R27.reuse, 0x10, R17 ;  /* 0x000000101b117824 */ /* 0x040fe200078e0211 */
[----:B------:R-:W-:Y:S01]  /*2e10*/  LEA.HI.X.SX32 R15, R0, R25, 0x2, P6 ;  /* 0x00000019000f7211 */ /* 0x000fe200030f16ff */
[----:B------:R2:W-:Y:S01]  /*2e20*/  @P4 STG.E desc[UR10][R8.64], R36 ;  /* 0x0000002408004986 */ /* 0x0005e2000c10190a */
[C---:B------:R-:W-:Y:S01]  /*2e30*/  ISETP.LT.AND P4, PT, R4.reuse, R21, !P0 ;  /* 0x000000150400720c */ /* 0x040fe20004781270 */
[----:B------:R-:W-:Y:S01]  /*2e40*/  IMAD R4, R4, R27, RZ ;  /* 0x0000001b04047224 */ /* 0x000fe200078e02ff */
[-C--:B------:R-:W-:Y:S01]  /*2e50*/  ISETP.LT.AND P5, PT, R20, R21.reuse, !P0 ;  /* 0x000000151400720c */ /* 0x080fe200047a1270 */
[----:B------:R3:W-:Y:S01]  /*2e60*/  @P3 STG.E desc[UR10][R10.64], R29 ;  /* 0x0000001d0a003986 */ /* 0x0007e2000c10190a */
[----:B------:R-:W-:Y:S01]  /*2e70*/  IMAD R6, R27, 0x10, R17 ;  /* 0x000000101b067824 */ /* 0x000fe200078e0211 */
[----:B------:R-:W-:Y:S01]  /*2e80*/  ISETP.LT.AND P1, PT, R16, R21, !P0 ;  /* 0x000000151000720c */ /* 0x000fe20004721270 */
[----:B------:R-:W-:Y:S01]  /*2e90*/  VIADD R0, R67, 0x78 ;  /* 0x0000007843007836 */ /* 0x000fe20000000000 */
[----:B------:R4:W-:Y:S01]  /*2ea0*/  @P2 STG.E desc[UR10][R14.64], R31 ;  /* 0x0000001f0e002986 */ /* 0x0009e2000c10190a */
[----:B------:R-:W-:Y:S01]  /*2eb0*/  IMAD R20, R27, 0x10, R6 ;  /* 0x000000101b147824 */ /* 0x000fe200078e0206 */
[----:B-1----:R-:W-:Y:S01]  /*2ec0*/  LEA R12, P6, R6, R23, 0x2 ;  /* 0x00000017060c7211 */ /* 0x002fe200078c10ff */
[----:B------:R-:W-:Y:S01]  /*2ed0*/  IMAD R22, R0, R27, RZ ;  /* 0x0000001b00167224 */ /* 0x000fe200078e02ff */
[----:B--2---:R-:W-:-:S02]  /*2ee0*/  LEA R8, P2, R17, R23, 0x2 ;  /* 0x0000001711087211 */ /* 0x004fc400078410ff */
[----:B------:R-:W-:Y:S02]  /*2ef0*/  LEA.HI.X.SX32 R13, R6, R25, 0x2, P6 ;  /* 0x00000019060d7211 */ /* 0x000fe400030f16ff */
[C---:B---3--:R-:W-:Y:S02]  /*2f00*/  LEA R10, P3, R4.reuse, R23, 0x2 ;  /* 0x00000017040a7211 */ /* 0x048fe400078610ff */
[----:B------:R-:W-:Y:S02]  /*2f10*/  LEA.HI.X.SX32 R9, R17, R25, 0x2, P2 ;  /* 0x0000001911097211 */ /* 0x000fe400010f16ff */
[----:B----4-:R-:W-:Y:S02]  /*2f20*/  LEA R14, P2, R19, R23, 0x2 ;  /* 0x00000017130e7211 */ /* 0x010fe400078410ff */
[----:B------:R-:W-:Y:S01]  /*2f30*/  LEA.HI.X.SX32 R11, R4, R25, 0x2, P3 ;  /* 0x00000019040b7211 */ /* 0x000fe200018f16ff */
[----:B------:R1:W-:Y:S01]  /*2f40*/  @P5 STG.E desc[UR10][R8.64], R3 ;  /* 0x0000000308005986 */ /* 0x0003e2000c10190a */
[----:B------:R-:W-:-:S02]  /*2f50*/  ISETP.LT.AND P3, PT, R18, R21, !P0 ;  /* 0x000000151200720c */ /* 0x000fc40004761270 */
[----:B------:R-:W-:Y:S01]  /*2f60*/  LEA.HI.X.SX32 R15, R19, R25, 0x2, P2 ;  /* 0x00000019130f7211 */ /* 0x000fe200010f16ff */
[----:B------:R1:W-:Y:S01]  /*2f70*/  @P4 STG.E desc[UR10][R10.64], R7 ;  /* 0x000000070a004986 */ /* 0x0003e2000c10190a */
[-C--:B------:R-:W-:Y:S02]  /*2f80*/  ISETP.LT.AND P2, PT, R2, R21.reuse, !P0 ;  /* 0x000000150200720c */ /* 0x080fe40004741270 */
[----:B------:R-:W-:Y:S02]  /*2f90*/  ISETP.LT.AND P0, PT, R0, R21, !P0 ;  /* 0x000000150000720c */ /* 0x000fe40004701270 */
[----:B------:R-:W-:-:S04]  /*2fa0*/  LEA R16, P6, R20, R23, 0x2 ;  /* 0x0000001714107211 */ /* 0x000fc800078c10ff */
[----:B------:R-:W-:Y:S01]  /*2fb0*/  LEA.HI.X.SX32 R17, R20, R25, 0x2, P6 ;  /* 0x0000001914117211 */ /* 0x000fe200030f16ff */
[----:B------:R1:W-:Y:S01]  /*2fc0*/  @P3 STG.E desc[UR10][R12.64], R5 ;  /* 0x000000050c003986 */ /* 0x0003e2000c10190a */
[----:B------:R-:W-:-:S03]  /*2fd0*/  LEA R18, P6, R22, R23, 0x2 ;  /* 0x0000001716127211 */ /* 0x000fc600078c10ff */
[----:B------:R1:W-:Y:S01]  /*2fe0*/  @P2 STG.E desc[UR10][R14.64], R33 ;  /* 0x000000210e002986 */ /* 0x0003e2000c10190a */
[----:B------:R-:W-:-:S03]  /*2ff0*/  LEA.HI.X.SX32 R19, R22, R25, 0x2, P6 ;  /* 0x0000001916137211 */ /* 0x000fc600030f16ff */
[----:B------:R1:W-:Y:S01]  /*3000*/  @P1 STG.E desc[UR10][R16.64], R35 ;  /* 0x0000002310001986 */ /* 0x0003e2000c10190a */
[----:B------:R-:W-:Y:S05]  /*3010*/  @!P0 EXIT ;  /* 0x000000000000894d */ /* 0x000fea0003800000 */
[----:B------:R-:W-:Y:S01]  /*3020*/  STG.E desc[UR10][R18.64], R37 ;  /* 0x0000002512007986 */ /* 0x000fe2000c10190a */
[----:B------:R-:W-:Y:S05]  /*3030*/  EXIT ;  /* 0x000000000000794d */ /* 0x000fea0003800000 */
.L_x_3:
[----:B------:R-:W-:-:S00]  /*3040*/  BRA `(.L_x_3) ;  /* 0xfffffffc00fc7947 */ /* 0x000fc0000383ffff */
[----:B------:R-:W-:-:S00]  /*3050*/  NOP ;  /* 0x0000000000007918 */ /* 0x000fc00000000000 */
        /* <DEDUP_REMOVED lines=10> */
.L_x_4:


//--------------------- .nv.shared.matmul_kernel  --------------------------
	.section	.nv.shared.matmul_kernel,"aw",@nobits
	.sectionflags	@""
	.align	16
	.zero		1024


//--------------------- .nv.shared.reserved.0     --------------------------
	.section	.nv.shared.reserved.0,"aw",@nobits
	.weak		__nv_reservedSMEM_offset_0_alias
	.size		__nv_reservedSMEM_offset_0_alias, 0, 64
	.other		__nv_reservedSMEM_offset_0_alias,@"STO_CUDA_RESERVED_SHARED STV_DEFAULT"
__nv_reservedSMEM_offset_0_alias:
	.zero		0
	.zero		64


//--------------------- .nv.constant0.matmul_kernel --------------------------
	.section	.nv.constant0.matmul_kernel,"a",@progbits
	.sectionflags	@""
	.align	4
.nv.constant0.matmul_kernel:
	.zero		976


//--------------------- SYMBOLS --------------------------

	.type		.nv.reservedSmem.offset0,@object
	.size		.nv.reservedSmem.offset0,0x4
	.type		.nv.reservedSmem.cap,@object
	.size		.nv.reservedSmem.cap,0x4
